	.target	sm_90a

	.elftype	@"ET_EXEC"


//--------------------- .note.nv.tkinfo           --------------------------
	.section	.note.nv.tkinfo,"",@"SHT_NOTE"
	.sectionflags	@"SHF_NOTE_NV_TKINFO"
	.tkinfo
        /*0018*/ 	.word	0x00000002
        /*0030*/ 	.string	""
        /*0030*/ 	.string	"ptxas"
        /*0030*/ 	.string	"Cuda compilation tools, release 13.0, V13.0.88"
        /*0030*/ 	.string	"Build cuda_13.0.r13.0/compiler.36424714_0"
        /*0030*/ 	.string	"-arch sm_90a -m 64 "



//--------------------- .note.nv.cuinfo           --------------------------
	.section	.note.nv.cuinfo,"",@"SHT_NOTE"
	.sectionflags	@"SHF_NOTE_NV_CUINFO"
        /*0018*/ 	.short	0x0002
        /*001a*/ 	.short	0x005a
        /*001c*/ 	.short	0x0082
	.zero		2


//--------------------- .nv.info                  --------------------------
	.section	.nv.info,"",@"SHT_CUDA_INFO"
	.align	4


	//----- nvinfo : EIATTR_REGCOUNT
	.align		4
        /*0000*/ 	.byte	0x04, 0x2f
        /*0002*/ 	.short	(.L_12 - .L_11)
	.align		4
.L_11:
        /*0004*/ 	.word	index@(_ZN7cutlass13device_kernelINS_4gemm6kernel13GemmUniversalIN4cute5tupleIJiiiiEEENS1_10collective13CollectiveMmaINS1_37MainloopSm90TmaGmmaWarpSpecializedFP8ILi7ENS5_IJNS4_1CILi2EEENSA_ILi1EEESC_EEENS1_32KernelTmaWarpSpecializedPingpongEEENS5_IJNSA_ILi64EEENSA_ILi176EEENSA_ILi128EEEEEENS_12float_e4m3_tENS5_IJlSC_lEEESK_SL_NS4_8TiledMMAINS4_8MMA_AtomIJNS4_4SM904GMMA30MMA_64x16x32_F32E4M3E4M3_SS_TNILNSP_7ScaleInE1ELSR_1EEEEEENS4_6LayoutINS5_IJSC_SC_SC_EEENS5_IJNSA_ILi0EEESW_SW_EEEEENS5_IJNS4_10UnderscoreESZ_SZ_EEEEENS4_13SM90_TMA_LOADENS4_14ComposedLayoutINS4_7SwizzleILi3ELi4ELi3EEENS4_18smem_ptr_flag_bitsILi8EEENSU_INS5_IJNSA_ILi8EEESI_EEENS5_IJSI_SC_EEEEEEEvNS4_8identityENS4_23SM90_TMA_LOAD_MULTICASTES1C_vS1D_EENS_8epilogue10collective6detail29Sm90TmaWarpSpecializedAdapterINS1H_15DefaultEpilogueISK_SL_SL_NS1G_6thread17LinearCombinationISK_Li1EffLNS1L_9ScaleType4KindE0ELNS_15FloatRoundStyleE2ESK_EENS1_15EpilogueDefaultEEEEEvvEEEEvNT_6ParamsE)
        /*0008*/ 	.word	0x000000a8


	//----- nvinfo : EIATTR_FRAME_SIZE
	.align		4
.L_12:
        /*000c*/ 	.byte	0x04, 0x11
        /*000e*/ 	.short	(.L_14 - .L_13)
	.align		4
.L_13:
        /*0010*/ 	.word	index@(_ZN7cutlass13device_kernelINS_4gemm6kernel13GemmUniversalIN4cute5tupleIJiiiiEEENS1_10collective13CollectiveMmaINS1_37MainloopSm90TmaGmmaWarpSpecializedFP8ILi7ENS5_IJNS4_1CILi2EEENSA_ILi1EEESC_EEENS1_32KernelTmaWarpSpecializedPingpongEEENS5_IJNSA_ILi64EEENSA_ILi176EEENSA_ILi128EEEEEENS_12float_e4m3_tENS5_IJlSC_lEEESK_SL_NS4_8TiledMMAINS4_8MMA_AtomIJNS4_4SM904GMMA30MMA_64x16x32_F32E4M3E4M3_SS_TNILNSP_7ScaleInE1ELSR_1EEEEEENS4_6LayoutINS5_IJSC_SC_SC_EEENS5_IJNSA_ILi0EEESW_SW_EEEEENS5_IJNS4_10UnderscoreESZ_SZ_EEEEENS4_13SM90_TMA_LOADENS4_14ComposedLayoutINS4_7SwizzleILi3ELi4ELi3EEENS4_18smem_ptr_flag_bitsILi8EEENSU_INS5_IJNSA_ILi8EEESI_EEENS5_IJSI_SC_EEEEEEEvNS4_8identityENS4_23SM90_TMA_LOAD_MULTICASTES1C_vS1D_EENS_8epilogue10collective6detail29Sm90TmaWarpSpecializedAdapterINS1H_15DefaultEpilogueISK_SL_SL_NS1G_6thread17LinearCombinationISK_Li1EffLNS1L_9ScaleType4KindE0ELNS_15FloatRoundStyleE2ESK_EENS1_15EpilogueDefaultEEEEEvvEEEEvNT_6ParamsE)
        /*0014*/ 	.word	0x00000000


	//----- nvinfo : EIATTR_MIN_STACK_SIZE
	.align		4
.L_14:
        /*0018*/ 	.byte	0x04, 0x12
        /*001a*/ 	.short	(.L_16 - .L_15)
	.align		4
.L_15:
        /*001c*/ 	.word	index@(_ZN7cutlass13device_kernelINS_4gemm6kernel13GemmUniversalIN4cute5tupleIJiiiiEEENS1_10collective13CollectiveMmaINS1_37MainloopSm90TmaGmmaWarpSpecializedFP8ILi7ENS5_IJNS4_1CILi2EEENSA_ILi1EEESC_EEENS1_32KernelTmaWarpSpecializedPingpongEEENS5_IJNSA_ILi64EEENSA_ILi176EEENSA_ILi128EEEEEENS_12float_e4m3_tENS5_IJlSC_lEEESK_SL_NS4_8TiledMMAINS4_8MMA_AtomIJNS4_4SM904GMMA30MMA_64x16x32_F32E4M3E4M3_SS_TNILNSP_7ScaleInE1ELSR_1EEEEEENS4_6LayoutINS5_IJSC_SC_SC_EEENS5_IJNSA_ILi0EEESW_SW_EEEEENS5_IJNS4_10UnderscoreESZ_SZ_EEEEENS4_13SM90_TMA_LOADENS4_14ComposedLayoutINS4_7SwizzleILi3ELi4ELi3EEENS4_18smem_ptr_flag_bitsILi8EEENSU_INS5_IJNSA_ILi8EEESI_EEENS5_IJSI_SC_EEEEEEEvNS4_8identityENS4_23SM90_TMA_LOAD_MULTICASTES1C_vS1D_EENS_8epilogue10collective6detail29Sm90TmaWarpSpecializedAdapterINS1H_15DefaultEpilogueISK_SL_SL_NS1G_6thread17LinearCombinationISK_Li1EffLNS1L_9ScaleType4KindE0ELNS_15FloatRoundStyleE2ESK_EENS1_15EpilogueDefaultEEEEEvvEEEEvNT_6ParamsE)
        /*0020*/ 	.word	0x00000000
.L_16:


//--------------------- .nv.compat                --------------------------
	.section	.nv.compat,"",@"SHT_CUDA_COMPAT_INFO"
	.align	4
        /*0000*/ 	.byte	0x02, 0x09, 0x01, 0x00, 0x02, 0x02, 0x04, 0x00, 0x02, 0x05, 0x05, 0x00, 0x03, 0x07, 0x01, 0x01
        /*0010*/ 	.byte	0x02, 0x03, 0x01, 0x00, 0x02, 0x06, 0x01, 0x00, 0x04, 0x0b, 0x08, 0x00, 0x00, 0x00, 0x00, 0x00
        /*0020*/ 	.byte	0x00, 0x00, 0x00, 0x00


//--------------------- .nv.info._ZN7cutlass13device_kernelINS_4gemm6kernel13GemmUniversalIN4cute5tupleIJiiiiEEENS1_10collective13CollectiveMmaINS1_37MainloopSm90TmaGmmaWarpSpecializedFP8ILi7ENS5_IJNS4_1CILi2EEENSA_ILi1EEESC_EEENS1_32KernelTmaWarpSpecializedPingpongEEENS5_IJNSA_ILi64EEENSA_ILi176EEENSA_ILi128EEEEEENS_12float_e4m3_tENS5_IJlSC_lEEESK_SL_NS4_8TiledMMAINS4_8MMA_AtomIJNS4_4SM904GMMA30MMA_64x16x32_F32E4M3E4M3_SS_TNILNSP_7ScaleInE1ELSR_1EEEEEENS4_6LayoutINS5_IJSC_SC_SC_EEENS5_IJNSA_ILi0EEESW_SW_EEEEENS5_IJNS4_10UnderscoreESZ_SZ_EEEEENS4_13SM90_TMA_LOADENS4_14ComposedLayoutINS4_7SwizzleILi3ELi4ELi3EEENS4_18smem_ptr_flag_bitsILi8EEENSU_INS5_IJNSA_ILi8EEESI_EEENS5_IJSI_SC_EEEEEEEvNS4_8identityENS4_23SM90_TMA_LOAD_MULTICASTES1C_vS1D_EENS_8epilogue10collective6detail29Sm90TmaWarpSpecializedAdapterINS1H_15DefaultEpilogueISK_SL_SL_NS1G_6thread17LinearCombinationISK_Li1EffLNS1L_9ScaleType4KindE0ELNS_15FloatRoundStyleE2ESK_EENS1_15EpilogueDefaultEEEEEvvEEEEvNT_6ParamsE --------------------------
	.section	.nv.info._ZN7cutlass13device_kernelINS_4gemm6kernel13GemmUniversalIN4cute5tupleIJiiiiEEENS1_10collective13CollectiveMmaINS1_37MainloopSm90TmaGmmaWarpSpecializedFP8ILi7ENS5_IJNS4_1CILi2EEENSA_ILi1EEESC_EEENS1_32KernelTmaWarpSpecializedPingpongEEENS5_IJNSA_ILi64EEENSA_ILi176EEENSA_ILi128EEEEEENS_12float_e4m3_tENS5_IJlSC_lEEESK_SL_NS4_8TiledMMAINS4_8MMA_AtomIJNS4_4SM904GMMA30MMA_64x16x32_F32E4M3E4M3_SS_TNILNSP_7ScaleInE1ELSR_1EEEEEENS4_6LayoutINS5_IJSC_SC_SC_EEENS5_IJNSA_ILi0EEESW_SW_EEEEENS5_IJNS4_10UnderscoreESZ_SZ_EEEEENS4_13SM90_TMA_LOADENS4_14ComposedLayoutINS4_7SwizzleILi3ELi4ELi3EEENS4_18smem_ptr_flag_bitsILi8EEENSU_INS5_IJNSA_ILi8EEESI_EEENS5_IJSI_SC_EEEEEEEvNS4_8identityENS4_23SM90_TMA_LOAD_MULTICASTES1C_vS1D_EENS_8epilogue10collective6detail29Sm90TmaWarpSpecializedAdapterINS1H_15DefaultEpilogueISK_SL_SL_NS1G_6thread17LinearCombinationISK_Li1EffLNS1L_9ScaleType4KindE0ELNS_15FloatRoundStyleE2ESK_EENS1_15EpilogueDefaultEEEEEvvEEEEvNT_6ParamsE,"",@"SHT_CUDA_INFO"
	.sectionflags	@""
	.align	4


	//----- nvinfo : EIATTR_CUDA_API_VERSION
	.align		4
        /*0000*/ 	.byte	0x04, 0x37
        /*0002*/ 	.short	(.L_18 - .L_17)
.L_17:
        /*0004*/ 	.word	0x00000082


	//----- nvinfo : EIATTR_KPARAM_INFO
	.align		4
.L_18:
        /*0008*/ 	.byte	0x04, 0x17
        /*000a*/ 	.short	(.L_20 - .L_19)
.L_19:
        /*000c*/ 	.word	0x00000000
        /*0010*/ 	.short	0x0000
        /*0012*/ 	.short	0x0070
        /*0014*/ 	.byte	0x00, 0xf0, 0x01, 0x10


	//----- nvinfo : EIATTR_SPARSE_MMA_MASK
	.align		4
.L_20:
        /*0018*/ 	.byte	0x03, 0x50
        /*001a*/ 	.short	0x0000


	//----- nvinfo : EIATTR_MAXREG_COUNT
	.align		4
        /*001c*/ 	.byte	0x03, 0x1b
        /*001e*/ 	.short	0x00a8


	//----- nvinfo : EIATTR_NUM_BARRIERS
	.align		4
        /*0020*/ 	.byte	0x02, 0x4c
        /*0022*/ 	.byte	0x01
	.zero		1


	//----- nvinfo : EIATTR_MERCURY_ISA_VERSION
	.align		4
        /*0024*/ 	.byte	0x03, 0x5f
        /*0026*/ 	.short	0x0101


	//----- nvinfo : EIATTR_INT_WARP_WIDE_INSTR_OFFSETS
	.align		4
        /*0028*/ 	.byte	0x04, 0x31
        /*002a*/ 	.short	(.L_22 - .L_21)


	//   ....[0]....
.L_21:
        /*002c*/ 	.word	0x00000510


	//   ....[1]....
        /*0030*/ 	.word	0x00000550


	//   ....[2]....
        /*0034*/ 	.word	0x00000590


	//   ....[3]....
        /*0038*/ 	.word	0x00000630


	//   ....[4]....
        /*003c*/ 	.word	0x00000650


	//   ....[5]....
        /*0040*/ 	.word	0x000006a0


	//   ....[6]....
        /*0044*/ 	.word	0x000007c0


	//   ....[7]....
        /*0048*/ 	.word	0x000007f0


	//----- nvinfo : EIATTR_COOP_GROUP_MASK_REGIDS
	.align		4
.L_22:
        /*004c*/ 	.byte	0x04, 0x29
        /*004e*/ 	.short	(.L_24 - .L_23)


	//   ....[0]....
.L_23:
        /*0050*/ 	.word	0xffffffff


	//   ....[1]....
        /*0054*/ 	.word	0xffffffff


	//   ....[2]....
        /*0058*/ 	.word	0xffffffff


	//   ....[3]....
        /*005c*/ 	.word	0xffffffff


	//   ....[4]....
        /*0060*/ 	.word	0xffffffff


	//   ....[5]....
        /*0064*/ 	.word	0xffffffff


	//   ....[6]....
        /*0068*/ 	.word	0xffffffff


	//----- nvinfo : EIATTR_COOP_GROUP_INSTR_OFFSETS
	.align		4
.L_24:
        /*006c*/ 	.byte	0x04, 0x28
        /*006e*/ 	.short	(.L_26 - .L_25)


	//   ....[0]....
.L_25:
        /*0070*/ 	.word	0x00000060


	//   ....[1]....
        /*0074*/ 	.word	0x00000070


	//   ....[2]....
        /*0078*/ 	.word	0x00000130


	//   ....[3]....
        /*007c*/ 	.word	0x00000320


	//   ....[4]....
        /*0080*/ 	.word	0x00000360


	//   ....[5]....
        /*0084*/ 	.word	0x000003e0


	//   ....[6]....
        /*0088*/ 	.word	0x000009b0


	//----- nvinfo : EIATTR_REG_RECONFIG
	.align		4
.L_26:
        /*008c*/ 	.byte	0x01, 0x54
	.zero		2


	//----- nvinfo : EIATTR_MBARRIER_INSTR_OFFSETS
	.align		4
        /*0090*/ 	.byte	0x04, 0x39
        /*0092*/ 	.short	(.L_28 - .L_27)


	//   ....[0]....
.L_27:
        /*0094*/ 	.word	0x00000230
        /*0098*/ 	.word	0x000000ff
        /*009c*/ 	.word	0x00000000
        /*00a0*/ 	.short	0x0100
        /*00a2*/ 	.byte	0x08
	.zero		1


	//   ....[1]....
        /*00a4*/ 	.word	0x00000240
        /*00a8*/ 	.word	0x000000ff
        /*00ac*/ 	.word	0x00000038
        /*00b0*/ 	.short	0x0100
        /*00b2*/ 	.byte	0x08
	.zero		1


	//   ....[2]....
        /*00b4*/ 	.word	0x00000250
        /*00b8*/ 	.word	0x000000ff
        /*00bc*/ 	.word	0x00000008
        /*00c0*/ 	.short	0x0100
        /*00c2*/ 	.byte	0x08
	.zero		1


	//   ....[3]....
        /*00c4*/ 	.word	0x00000260
        /*00c8*/ 	.word	0x000000ff
        /*00cc*/ 	.word	0x00000040
        /*00d0*/ 	.short	0x0100
        /*00d2*/ 	.byte	0x08
	.zero		1


	//   ....[4]....
        /*00d4*/ 	.word	0x00000270
        /*00d8*/ 	.word	0x000000ff
        /*00dc*/ 	.word	0x00000010
        /*00e0*/ 	.short	0x0100
        /*00e2*/ 	.byte	0x08
	.zero		1


	//   ....[5]....
        /*00e4*/ 	.word	0x00000280
        /*00e8*/ 	.word	0x000000ff
        /*00ec*/ 	.word	0x00000048
        /*00f0*/ 	.short	0x0100
        /*00f2*/ 	.byte	0x08
	.zero		1


	//   ....[6]....
        /*00f4*/ 	.word	0x00000290
        /*00f8*/ 	.word	0x000000ff
        /*00fc*/ 	.word	0x00000018
        /*0100*/ 	.short	0x0100
        /*0102*/ 	.byte	0x08
	.zero		1


	//   ....[7]....
        /*0104*/ 	.word	0x000002a0
        /*0108*/ 	.word	0x000000ff
        /*010c*/ 	.word	0x00000050
        /*0110*/ 	.short	0x0100
        /*0112*/ 	.byte	0x08
	.zero		1


	//   ....[8]....
        /*0114*/ 	.word	0x000002b0
        /*0118*/ 	.word	0x000000ff
        /*011c*/ 	.word	0x00000020
        /*0120*/ 	.short	0x0100
        /*0122*/ 	.byte	0x08
	.zero		1


	//   ....[9]....
        /*0124*/ 	.word	0x000002c0
        /*0128*/ 	.word	0x000000ff
        /*012c*/ 	.word	0x00000058
        /*0130*/ 	.short	0x0100
        /*0132*/ 	.byte	0x08
	.zero		1


	//   ....[10]....
        /*0134*/ 	.word	0x000002d0
        /*0138*/ 	.word	0x000000ff
        /*013c*/ 	.word	0x00000028
        /*0140*/ 	.short	0x0100
        /*0142*/ 	.byte	0x08
	.zero		1


	//   ....[11]....
        /*0144*/ 	.word	0x000002e0
        /*0148*/ 	.word	0x000000ff
        /*014c*/ 	.word	0x00000060
        /*0150*/ 	.short	0x0100
        /*0152*/ 	.byte	0x08
	.zero		1


	//   ....[12]....
        /*0154*/ 	.word	0x000002f0
        /*0158*/ 	.word	0x000000ff
        /*015c*/ 	.word	0x00000030
        /*0160*/ 	.short	0x0100
        /*0162*/ 	.byte	0x08
	.zero		1


	//   ....[13]....
        /*0164*/ 	.word	0x00000300
        /*0168*/ 	.word	0x000000ff
        /*016c*/ 	.word	0x00000068
        /*0170*/ 	.short	0x0100
        /*0172*/ 	.byte	0x08
	.zero		1


	//   ....[14]....
        /*0174*/ 	.word	0x00000850
        /*0178*/ 	.word	0x000000ff
        /*017c*/ 	.word	0x000000a0
        /*0180*/ 	.short	0x0100
        /*0182*/ 	.byte	0x08
	.zero		1


	//   ....[15]....
        /*0184*/ 	.word	0x000008e0
        /*0188*/ 	.word	0x000000ff
        /*018c*/ 	.word	0x000000a8
        /*0190*/ 	.short	0x0100
        /*0192*/ 	.byte	0x08
	.zero		1


	//   ....[16]....
        /*0194*/ 	.word	0x00000930
        /*0198*/ 	.word	0x000000ff
        /*019c*/ 	.word	0x00000080
        /*01a0*/ 	.short	0x0100
        /*01a2*/ 	.byte	0x09
	.zero		1


	//   ....[17]....
        /*01a4*/ 	.word	0x00000940
        /*01a8*/ 	.word	0x000000ff
        /*01ac*/ 	.word	0x00000088
        /*01b0*/ 	.short	0x0100
        /*01b2*/ 	.byte	0x09
	.zero		1


	//   ....[18]....
        /*01b4*/ 	.word	0x00000950
        /*01b8*/ 	.word	0x000000ff
        /*01bc*/ 	.word	0x00000090
        /*01c0*/ 	.short	0x0100
        /*01c2*/ 	.byte	0x09
	.zero		1


	//   ....[19]....
        /*01c4*/ 	.word	0x00000960
        /*01c8*/ 	.word	0x000000ff
        /*01cc*/ 	.word	0x00000098
        /*01d0*/ 	.short	0x0100
        /*01d2*/ 	.byte	0x09
	.zero		1


	//   ....[20]....
        /*01d4*/ 	.word	0x000016e0
        /*01d8*/ 	.word	0x000000ff
        /*01dc*/ 	.word	0xfffffff8
        /*01e0*/ 	.short	0x010a
        /*01e2*/ 	.byte	0x0b
	.zero		1


	//   ....[21]....
        /*01e4*/ 	.word	0x00001d30
        /*01e8*/ 	.word	0x000000ff
        /*01ec*/ 	.word	0x00000000
        /*01f0*/ 	.short	0x010a
        /*01f2*/ 	.byte	0x0e
	.zero		1


	//   ....[22]....
        /*01f4*/ 	.word	0x00001d90
        /*01f8*/ 	.word	0x000000ff
        /*01fc*/ 	.word	0x00000000
        /*0200*/ 	.short	0x010a
        /*0202*/ 	.byte	0x0e
	.zero		1


	//   ....[23]....
        /*0204*/ 	.word	0x00003370
        /*0208*/ 	.word	0x000000ff
        /*020c*/ 	.word	0x00000000
        /*0210*/ 	.short	0x010a
        /*0212*/ 	.byte	0x13
	.zero		1


	//   ....[24]....
        /*0214*/ 	.word	0x000033b0
        /*0218*/ 	.word	0x000000ff
        /*021c*/ 	.word	0x00000000
        /*0220*/ 	.short	0x010a
        /*0222*/ 	.byte	0x13
	.zero		1


	//   ....[25]....
        /*0224*/ 	.word	0x00004650
        /*0228*/ 	.word	0x00000014
        /*022c*/ 	.word	0x00000000
        /*0230*/ 	.short	0x0101
        /*0232*/ 	.byte	0x3f
	.zero		1


	//   ....[26]....
        /*0234*/ 	.word	0x00004d50
        /*0238*/ 	.word	0x00000013
        /*023c*/ 	.word	0x00000000
        /*0240*/ 	.short	0x0101
        /*0242*/ 	.byte	0x09
	.zero		1


	//   ....[27]....
        /*0244*/ 	.word	0x00004e90
        /*0248*/ 	.word	0x00000012
        /*024c*/ 	.word	0x00000000
        /*0250*/ 	.short	0x0101
        /*0252*/ 	.byte	0x3f
	.zero		1


	//   ....[28]....
        /*0254*/ 	.word	0x00004f50
        /*0258*/ 	.word	0x000000ff
        /*025c*/ 	.word	0x00000008
        /*0260*/ 	.short	0x010a
        /*0262*/ 	.byte	0x0b
	.zero		1


	//   ....[29]....
        /*0264*/ 	.word	0x0000b6d0
        /*0268*/ 	.word	0x00000004
        /*026c*/ 	.word	0x00000000
        /*0270*/ 	.short	0x0101
        /*0272*/ 	.byte	0x09
	.zero		1


	//   ....[30]....
        /*0274*/ 	.word	0x0000bfe0
        /*0278*/ 	.word	0x00000013
        /*027c*/ 	.word	0x00000038
        /*0280*/ 	.short	0x010a
        /*0282*/ 	.byte	0x3f
	.zero		1


	//   ....[31]....
        /*0284*/ 	.word	0x0000c3d0
        /*0288*/ 	.word	0x0000000a
        /*028c*/ 	.word	0x000000a8
        /*0290*/ 	.short	0x0101
        /*0292*/ 	.byte	0x3f
	.zero		1


	//   ....[32]....
        /*0294*/ 	.word	0x0000cae0
        /*0298*/ 	.word	0x00000005
        /*029c*/ 	.word	0x00000000
        /*02a0*/ 	.short	0x010a
        /*02a2*/ 	.byte	0x3f
	.zero		1


	//   ....[33]....
        /*02a4*/ 	.word	0x0000cb60
        /*02a8*/ 	.word	0x00000007
        /*02ac*/ 	.word	0x00000000
        /*02b0*/ 	.short	0x010a
        /*02b2*/ 	.byte	0x3f
	.zero		1


	//   ....[34]....
        /*02b4*/ 	.word	0x0000cbf0
        /*02b8*/ 	.word	0x00000006
        /*02bc*/ 	.word	0x00000000
        /*02c0*/ 	.short	0x010a
        /*02c2*/ 	.byte	0x3f
	.zero		1


	//   ....[35]....
        /*02c4*/ 	.word	0x0000cc80
        /*02c8*/ 	.word	0x00000009
        /*02cc*/ 	.word	0x00000000
        /*02d0*/ 	.short	0x010a
        /*02d2*/ 	.byte	0x3f
	.zero		1


	//   ....[36]....
        /*02d4*/ 	.word	0x0000cd10
        /*02d8*/ 	.word	0x00000008
        /*02dc*/ 	.word	0x00000000
        /*02e0*/ 	.short	0x010a
        /*02e2*/ 	.byte	0x3f
	.zero		1


	//   ....[37]....
        /*02e4*/ 	.word	0x0000cda0
        /*02e8*/ 	.word	0x0000000b
        /*02ec*/ 	.word	0x00000000
        /*02f0*/ 	.short	0x010a
        /*02f2*/ 	.byte	0x3f
	.zero		1


	//   ....[38]....
        /*02f4*/ 	.word	0x0000ce30
        /*02f8*/ 	.word	0x00000003
        /*02fc*/ 	.word	0x00000000
        /*0300*/ 	.short	0x010a
        /*0302*/ 	.byte	0x3f
	.zero		1


	//   ....[39]....
        /*0304*/ 	.word	0x0000cea0
        /*0308*/ 	.word	0x00000013
        /*030c*/ 	.word	0xfffffff8
        /*0310*/ 	.short	0x010a
        /*0312*/ 	.byte	0x3f
	.zero		1


	//   ....[40]....
        /*0314*/ 	.word	0x0000cf00
        /*0318*/ 	.word	0x00000013
        /*031c*/ 	.word	0x00000000
        /*0320*/ 	.short	0x010a
        /*0322*/ 	.byte	0x3f
	.zero		1


	//   ....[41]....
        /*0324*/ 	.word	0x0000cf60
        /*0328*/ 	.word	0x00000015
        /*032c*/ 	.word	0x00000000
        /*0330*/ 	.short	0x010a
        /*0332*/ 	.byte	0x3f
	.zero		1


	//   ....[42]....
        /*0334*/ 	.word	0x0000cfc0
        /*0338*/ 	.word	0x00000013
        /*033c*/ 	.word	0x00000008
        /*0340*/ 	.short	0x010a
        /*0342*/ 	.byte	0x3f
	.zero		1


	//   ....[43]....
        /*0344*/ 	.word	0x0000d090
        /*0348*/ 	.word	0x00000013
        /*034c*/ 	.word	0x00000038
        /*0350*/ 	.short	0x010a
        /*0352*/ 	.byte	0x3f
	.zero		1


	//   ....[44]....
        /*0354*/ 	.word	0x0000d170
        /*0358*/ 	.word	0x00000005
        /*035c*/ 	.word	0x00000000
        /*0360*/ 	.short	0x010a
        /*0362*/ 	.byte	0x3f
	.zero		1


	//   ....[45]....
        /*0364*/ 	.word	0x0000d1c0
        /*0368*/ 	.word	0x00000007
        /*036c*/ 	.word	0x00000000
        /*0370*/ 	.short	0x010a
        /*0372*/ 	.byte	0x3f
	.zero		1


	//   ....[46]....
        /*0374*/ 	.word	0x0000d210
        /*0378*/ 	.word	0x00000006
        /*037c*/ 	.word	0x00000000
        /*0380*/ 	.short	0x010a
        /*0382*/ 	.byte	0x3f
	.zero		1


	//   ....[47]....
        /*0384*/ 	.word	0x0000d260
        /*0388*/ 	.word	0x00000009
        /*038c*/ 	.word	0x00000000
        /*0390*/ 	.short	0x010a
        /*0392*/ 	.byte	0x3f
	.zero		1


	//   ....[48]....
        /*0394*/ 	.word	0x0000d2b0
        /*0398*/ 	.word	0x00000008
        /*039c*/ 	.word	0x00000000
        /*03a0*/ 	.short	0x010a
        /*03a2*/ 	.byte	0x3f
	.zero		1


	//   ....[49]....
        /*03a4*/ 	.word	0x0000d300
        /*03a8*/ 	.word	0x0000000b
        /*03ac*/ 	.word	0x00000000
        /*03b0*/ 	.short	0x010a
        /*03b2*/ 	.byte	0x3f
	.zero		1


	//----- nvinfo : EIATTR_NUM_MBARRIERS
	.align		4
.L_28:
        /*03b4*/ 	.byte	0x03, 0x38
        /*03b6*/ 	.short	0x0014


	//----- nvinfo : EIATTR_EXIT_INSTR_OFFSETS
	.align		4
        /*03b8*/ 	.byte	0x04, 0x1c
        /*03ba*/ 	.short	(.L_30 - .L_29)


	//   ....[0]....
.L_29:
        /*03bc*/ 	.word	0x00001420


	//   ....[1]....
        /*03c0*/ 	.word	0x00001480


	//   ....[2]....
        /*03c4*/ 	.word	0x0000bce0


	//   ....[3]....
        /*03c8*/ 	.word	0x0000bd10


	//   ....[4]....
        /*03cc*/ 	.word	0x0000ce80


	//----- nvinfo : EIATTR_MAX_THREADS
	.align		4
.L_30:
        /*03d0*/ 	.byte	0x04, 0x05
        /*03d2*/ 	.short	(.L_32 - .L_31)
.L_31:
        /*03d4*/ 	.word	0x00000180
        /*03d8*/ 	.word	0x00000001
        /*03dc*/ 	.word	0x00000001


	//----- nvinfo : EIATTR_CRS_STACK_SIZE
	.align		4
.L_32:
        /*03e0*/ 	.byte	0x04, 0x1e
        /*03e2*/ 	.short	(.L_34 - .L_33)
.L_33:
        /*03e4*/ 	.word	0x00000000


	//----- nvinfo : EIATTR_CBANK_PARAM_SIZE
	.align		4
.L_34:
        /*03e8*/ 	.byte	0x03, 0x19
        /*03ea*/ 	.short	0x0470


	//----- nvinfo : EIATTR_PARAM_CBANK
	.align		4
        /*03ec*/ 	.byte	0x04, 0x0a
        /*03ee*/ 	.short	(.L_36 - .L_35)
	.align		4
.L_35:
        /*03f0*/ 	.word	index@(.nv.constant0._ZN7cutlass13device_kernelINS_4gemm6kernel13GemmUniversalIN4cute5tupleIJiiiiEEENS1_10collective13CollectiveMmaINS1_37MainloopSm90TmaGmmaWarpSpecializedFP8ILi7ENS5_IJNS4_1CILi2EEENSA_ILi1EEESC_EEENS1_32KernelTmaWarpSpecializedPingpongEEENS5_IJNSA_ILi64EEENSA_ILi176EEENSA_ILi128EEEEEENS_12float_e4m3_tENS5_IJlSC_lEEESK_SL_NS4_8TiledMMAINS4_8MMA_AtomIJNS4_4SM904GMMA30MMA_64x16x32_F32E4M3E4M3_SS_TNILNSP_7ScaleInE1ELSR_1EEEEEENS4_6LayoutINS5_IJSC_SC_SC_EEENS5_IJNSA_ILi0EEESW_SW_EEEEENS5_IJNS4_10UnderscoreESZ_SZ_EEEEENS4_13SM90_TMA_LOADENS4_14ComposedLayoutINS4_7SwizzleILi3ELi4ELi3EEENS4_18smem_ptr_flag_bitsILi8EEENSU_INS5_IJNSA_ILi8EEESI_EEENS5_IJSI_SC_EEEEEEEvNS4_8identityENS4_23SM90_TMA_LOAD_MULTICASTES1C_vS1D_EENS_8epilogue10collective6detail29Sm90TmaWarpSpecializedAdapterINS1H_15DefaultEpilogueISK_SL_SL_NS1G_6thread17LinearCombinationISK_Li1EffLNS1L_9ScaleType4KindE0ELNS_15FloatRoundStyleE2ESK_EENS1_15EpilogueDefaultEEEEEvvEEEEvNT_6ParamsE)
        /*03f4*/ 	.short	0x0210
        /*03f6*/ 	.short	0x0470


	//----- nvinfo : EIATTR_SW_WAR
	.align		4
.L_36:
        /*03f8*/ 	.byte	0x04, 0x36
        /*03fa*/ 	.short	(.L_38 - .L_37)
.L_37:
        /*03fc*/ 	.word	0x00000008
.L_38:


//--------------------- .nv.callgraph             --------------------------
	.section	.nv.callgraph,"",@"SHT_CUDA_CALLGRAPH"
	.align	4
	.sectionentsize	8
	.align		4
        /*0000*/ 	.word	0x00000000
	.align		4
        /*0004*/ 	.word	0xffffffff
	.align		4
        /*0008*/ 	.word	0x00000000
	.align		4
        /*000c*/ 	.word	0xfffffffe
	.align		4
        /*0010*/ 	.word	0x00000000
	.align		4
        /*0014*/ 	.word	0xfffffffd
	.align		4
        /*0018*/ 	.word	0x00000000
	.align		4
        /*001c*/ 	.word	0xfffffffc


//--------------------- .nv.constant4             --------------------------
	.section	.nv.constant4,"a",@progbits
	.align	8
	.align		8
.nv.constant4:
        /*0000*/ 	.dword	_ZN40_INTERNAL_6417a2f2_4_k_cu_c22d35a0_125774cuda3std3__45__cpo5beginE
	.align		8
        /*0008*/ 	.dword	_ZN40_INTERNAL_6417a2f2_4_k_cu_c22d35a0_125774cuda3std3__45__cpo3endE
	.align		8
        /*0010*/ 	.dword	_ZN40_INTERNAL_6417a2f2_4_k_cu_c22d35a0_125774cuda3std3__45__cpo6cbeginE
	.align		8
        /*0018*/ 	.dword	_ZN40_INTERNAL_6417a2f2_4_k_cu_c22d35a0_125774cuda3std3__45__cpo4cendE
	.align		8
        /*0020*/ 	.dword	_ZN40_INTERNAL_6417a2f2_4_k_cu_c22d35a0_125774cuda3std3__442_GLOBAL__N__6417a2f2_4_k_cu_c22d35a0_125776ignoreE
	.align		8
        /*0028*/ 	.dword	_ZN40_INTERNAL_6417a2f2_4_k_cu_c22d35a0_125774cuda3std3__419piecewise_constructE
	.align		8
        /*0030*/ 	.dword	_ZN40_INTERNAL_6417a2f2_4_k_cu_c22d35a0_125774cuda3std3__48in_placeE
	.align		8
        /*0038*/ 	.dword	_ZN40_INTERNAL_6417a2f2_4_k_cu_c22d35a0_125774cuda3std6ranges3__45__cpo4swapE
	.align		8
        /*0040*/ 	.dword	_ZN40_INTERNAL_6417a2f2_4_k_cu_c22d35a0_125774cuda3std6ranges3__45__cpo9iter_moveE
	.align		8
        /*0048*/ 	.dword	_ZN40_INTERNAL_6417a2f2_4_k_cu_c22d35a0_125774cute7productE
	.align		8
        /*0050*/ 	.dword	_ZN40_INTERNAL_6417a2f2_4_k_cu_c22d35a0_125774cute1_E


//--------------------- .text._ZN7cutlass13device_kernelINS_4gemm6kernel13GemmUniversalIN4cute5tupleIJiiiiEEENS1_10collective13CollectiveMmaINS1_37MainloopSm90TmaGmmaWarpSpecializedFP8ILi7ENS5_IJNS4_1CILi2EEENSA_ILi1EEESC_EEENS1_32KernelTmaWarpSpecializedPingpongEEENS5_IJNSA_ILi64EEENSA_ILi176EEENSA_ILi128EEEEEENS_12float_e4m3_tENS5_IJlSC_lEEESK_SL_NS4_8TiledMMAINS4_8MMA_AtomIJNS4_4SM904GMMA30MMA_64x16x32_F32E4M3E4M3_SS_TNILNSP_7ScaleInE1ELSR_1EEEEEENS4_6LayoutINS5_IJSC_SC_SC_EEENS5_IJNSA_ILi0EEESW_SW_EEEEENS5_IJNS4_10UnderscoreESZ_SZ_EEEEENS4_13SM90_TMA_LOADENS4_14ComposedLayoutINS4_7SwizzleILi3ELi4ELi3EEENS4_18smem_ptr_flag_bitsILi8EEENSU_INS5_IJNSA_ILi8EEESI_EEENS5_IJSI_SC_EEEEEEEvNS4_8identityENS4_23SM90_TMA_LOAD_MULTICASTES1C_vS1D_EENS_8epilogue10collective6detail29Sm90TmaWarpSpecializedAdapterINS1H_15DefaultEpilogueISK_SL_SL_NS1G_6thread17LinearCombinationISK_Li1EffLNS1L_9ScaleType4KindE0ELNS_15FloatRoundStyleE2ESK_EENS1_15EpilogueDefaultEEEEEvvEEEEvNT_6ParamsE --------------------------
	.section	.text._ZN7cutlass13device_kernelINS_4gemm6kernel13GemmUniversalIN4cute5tupleIJiiiiEEENS1_10collective13CollectiveMmaINS1_37MainloopSm90TmaGmmaWarpSpecializedFP8ILi7ENS5_IJNS4_1CILi2EEENSA_ILi1EEESC_EEENS1_32KernelTmaWarpSpecializedPingpongEEENS5_IJNSA_ILi64EEENSA_ILi176EEENSA_ILi128EEEEEENS_12float_e4m3_tENS5_IJlSC_lEEESK_SL_NS4_8TiledMMAINS4_8MMA_AtomIJNS4_4SM904GMMA30MMA_64x16x32_F32E4M3E4M3_SS_TNILNSP_7ScaleInE1ELSR_1EEEEEENS4_6LayoutINS5_IJSC_SC_SC_EEENS5_IJNSA_ILi0EEESW_SW_EEEEENS5_IJNS4_10UnderscoreESZ_SZ_EEEEENS4_13SM90_TMA_LOADENS4_14ComposedLayoutINS4_7SwizzleILi3ELi4ELi3EEENS4_18smem_ptr_flag_bitsILi8EEENSU_INS5_IJNSA_ILi8EEESI_EEENS5_IJSI_SC_EEEEEEEvNS4_8identityENS4_23SM90_TMA_LOAD_MULTICASTES1C_vS1D_EENS_8epilogue10collective6detail29Sm90TmaWarpSpecializedAdapterINS1H_15DefaultEpilogueISK_SL_SL_NS1G_6thread17LinearCombinationISK_Li1EffLNS1L_9ScaleType4KindE0ELNS_15FloatRoundStyleE2ESK_EENS1_15EpilogueDefaultEEEEEvvEEEEvNT_6ParamsE,"ax",@progbits
	.align	128
.text._ZN7cutlass13device_kernelINS_4gemm6kernel13GemmUniversalIN4cute5tupleIJiiiiEEENS1_10collective13CollectiveMmaINS1_37MainloopSm90TmaGmmaWarpSpecializedFP8ILi7ENS5_IJNS4_1CILi2EEENSA_ILi1EEESC_EEENS1_32KernelTmaWarpSpecializedPingpongEEENS5_IJNSA_ILi64EEENSA_ILi176EEENSA_ILi128EEEEEENS_12float_e4m3_tENS5_IJlSC_lEEESK_SL_NS4_8TiledMMAINS4_8MMA_AtomIJNS4_4SM904GMMA30MMA_64x16x32_F32E4M3E4M3_SS_TNILNSP_7ScaleInE1ELSR_1EEEEEENS4_6LayoutINS5_IJSC_SC_SC_EEENS5_IJNSA_ILi0EEESW_SW_EEEEENS5_IJNS4_10UnderscoreESZ_SZ_EEEEENS4_13SM90_TMA_LOADENS4_14ComposedLayoutINS4_7SwizzleILi3ELi4ELi3EEENS4_18smem_ptr_flag_bitsILi8EEENSU_INS5_IJNSA_ILi8EEESI_EEENS5_IJSI_SC_EEEEEEEvNS4_8identityENS4_23SM90_TMA_LOAD_MULTICASTES1C_vS1D_EENS_8epilogue10collective6detail29Sm90TmaWarpSpecializedAdapterINS1H_15DefaultEpilogueISK_SL_SL_NS1G_6thread17LinearCombinationISK_Li1EffLNS1L_9ScaleType4KindE0ELNS_15FloatRoundStyleE2ESK_EENS1_15EpilogueDefaultEEEEEvvEEEEvNT_6ParamsE:
        .type           _ZN7cutlass13device_kernelINS_4gemm6kernel13GemmUniversalIN4cute5tupleIJiiiiEEENS1_10collective13CollectiveMmaINS1_37MainloopSm90TmaGmmaWarpSpecializedFP8ILi7ENS5_IJNS4_1CILi2EEENSA_ILi1EEESC_EEENS1_32KernelTmaWarpSpecializedPingpongEEENS5_IJNSA_ILi64EEENSA_ILi176EEENSA_ILi128EEEEEENS_12float_e4m3_tENS5_IJlSC_lEEESK_SL_NS4_8TiledMMAINS4_8MMA_AtomIJNS4_4SM904GMMA30MMA_64x16x32_F32E4M3E4M3_SS_TNILNSP_7ScaleInE1ELSR_1EEEEEENS4_6LayoutINS5_IJSC_SC_SC_EEENS5_IJNSA_ILi0EEESW_SW_EEEEENS5_IJNS4_10UnderscoreESZ_SZ_EEEEENS4_13SM90_TMA_LOADENS4_14ComposedLayoutINS4_7SwizzleILi3ELi4ELi3EEENS4_18smem_ptr_flag_bitsILi8EEENSU_INS5_IJNSA_ILi8EEESI_EEENS5_IJSI_SC_EEEEEEEvNS4_8identityENS4_23SM90_TMA_LOAD_MULTICASTES1C_vS1D_EENS_8epilogue10collective6detail29Sm90TmaWarpSpecializedAdapterINS1H_15DefaultEpilogueISK_SL_SL_NS1G_6thread17LinearCombinationISK_Li1EffLNS1L_9ScaleType4KindE0ELNS_15FloatRoundStyleE2ESK_EENS1_15EpilogueDefaultEEEEEvvEEEEvNT_6ParamsE,@function
        .size           _ZN7cutlass13device_kernelINS_4gemm6kernel13GemmUniversalIN4cute5tupleIJiiiiEEENS1_10collective13CollectiveMmaINS1_37MainloopSm90TmaGmmaWarpSpecializedFP8ILi7ENS5_IJNS4_1CILi2EEENSA_ILi1EEESC_EEENS1_32KernelTmaWarpSpecializedPingpongEEENS5_IJNSA_ILi64EEENSA_ILi176EEENSA_ILi128EEEEEENS_12float_e4m3_tENS5_IJlSC_lEEESK_SL_NS4_8TiledMMAINS4_8MMA_AtomIJNS4_4SM904GMMA30MMA_64x16x32_F32E4M3E4M3_SS_TNILNSP_7ScaleInE1ELSR_1EEEEEENS4_6LayoutINS5_IJSC_SC_SC_EEENS5_IJNSA_ILi0EEESW_SW_EEEEENS5_IJNS4_10UnderscoreESZ_SZ_EEEEENS4_13SM90_TMA_LOADENS4_14ComposedLayoutINS4_7SwizzleILi3ELi4ELi3EEENS4_18smem_ptr_flag_bitsILi8EEENSU_INS5_IJNSA_ILi8EEESI_EEENS5_IJSI_SC_EEEEEEEvNS4_8identityENS4_23SM90_TMA_LOAD_MULTICASTES1C_vS1D_EENS_8epilogue10collective6detail29Sm90TmaWarpSpecializedAdapterINS1H_15DefaultEpilogueISK_SL_SL_NS1G_6thread17LinearCombinationISK_Li1EffLNS1L_9ScaleType4KindE0ELNS_15FloatRoundStyleE2ESK_EENS1_15EpilogueDefaultEEEEEvvEEEEvNT_6ParamsE,(.L_x_264 - _ZN7cutlass13device_kernelINS_4gemm6kernel13GemmUniversalIN4cute5tupleIJiiiiEEENS1_10collective13CollectiveMmaINS1_37MainloopSm90TmaGmmaWarpSpecializedFP8ILi7ENS5_IJNS4_1CILi2EEENSA_ILi1EEESC_EEENS1_32KernelTmaWarpSpecializedPingpongEEENS5_IJNSA_ILi64EEENSA_ILi176EEENSA_ILi128EEEEEENS_12float_e4m3_tENS5_IJlSC_lEEESK_SL_NS4_8TiledMMAINS4_8MMA_AtomIJNS4_4SM904GMMA30MMA_64x16x32_F32E4M3E4M3_SS_TNILNSP_7ScaleInE1ELSR_1EEEEEENS4_6LayoutINS5_IJSC_SC_SC_EEENS5_IJNSA_ILi0EEESW_SW_EEEEENS5_IJNS4_10UnderscoreESZ_SZ_EEEEENS4_13SM90_TMA_LOADENS4_14ComposedLayoutINS4_7SwizzleILi3ELi4ELi3EEENS4_18smem_ptr_flag_bitsILi8EEENSU_INS5_IJNSA_ILi8EEESI_EEENS5_IJSI_SC_EEEEEEEvNS4_8identityENS4_23SM90_TMA_LOAD_MULTICASTES1C_vS1D_EENS_8epilogue10collective6detail29Sm90TmaWarpSpecializedAdapterINS1H_15DefaultEpilogueISK_SL_SL_NS1G_6thread17LinearCombinationISK_Li1EffLNS1L_9ScaleType4KindE0ELNS_15FloatRoundStyleE2ESK_EENS1_15EpilogueDefaultEEEEEvvEEEEvNT_6ParamsE)
        .other          _ZN7cutlass13device_kernelINS_4gemm6kernel13GemmUniversalIN4cute5tupleIJiiiiEEENS1_10collective13CollectiveMmaINS1_37MainloopSm90TmaGmmaWarpSpecializedFP8ILi7ENS5_IJNS4_1CILi2EEENSA_ILi1EEESC_EEENS1_32KernelTmaWarpSpecializedPingpongEEENS5_IJNSA_ILi64EEENSA_ILi176EEENSA_ILi128EEEEEENS_12float_e4m3_tENS5_IJlSC_lEEESK_SL_NS4_8TiledMMAINS4_8MMA_AtomIJNS4_4SM904GMMA30MMA_64x16x32_F32E4M3E4M3_SS_TNILNSP_7ScaleInE1ELSR_1EEEEEENS4_6LayoutINS5_IJSC_SC_SC_EEENS5_IJNSA_ILi0EEESW_SW_EEEEENS5_IJNS4_10UnderscoreESZ_SZ_EEEEENS4_13SM90_TMA_LOADENS4_14ComposedLayoutINS4_7SwizzleILi3ELi4ELi3EEENS4_18smem_ptr_flag_bitsILi8EEENSU_INS5_IJNSA_ILi8EEESI_EEENS5_IJSI_SC_EEEEEEEvNS4_8identityENS4_23SM90_TMA_LOAD_MULTICASTES1C_vS1D_EENS_8epilogue10collective6detail29Sm90TmaWarpSpecializedAdapterINS1H_15DefaultEpilogueISK_SL_SL_NS1G_6thread17LinearCombinationISK_Li1EffLNS1L_9ScaleType4KindE0ELNS_15FloatRoundStyleE2ESK_EENS1_15EpilogueDefaultEEEEEvvEEEEvNT_6ParamsE,@"STO_CUDA_ENTRY STV_DEFAULT"
_ZN7cutlass13device_kernelINS_4gemm6kernel13GemmUniversalIN4cute5tupleIJiiiiEEENS1_10collective13CollectiveMmaINS1_37MainloopSm90TmaGmmaWarpSpecializedFP8ILi7ENS5_IJNS4_1CILi2EEENSA_ILi1EEESC_EEENS1_32KernelTmaWarpSpecializedPingpongEEENS5_IJNSA_ILi64EEENSA_ILi176EEENSA_ILi128EEEEEENS_12float_e4m3_tENS5_IJlSC_lEEESK_SL_NS4_8TiledMMAINS4_8MMA_AtomIJNS4_4SM904GMMA30MMA_64x16x32_F32E4M3E4M3_SS_TNILNSP_7ScaleInE1ELSR_1EEEEEENS4_6LayoutINS5_IJSC_SC_SC_EEENS5_IJNSA_ILi0EEESW_SW_EEEEENS5_IJNS4_10UnderscoreESZ_SZ_EEEEENS4_13SM90_TMA_LOADENS4_14ComposedLayoutINS4_7SwizzleILi3ELi4ELi3EEENS4_18smem_ptr_flag_bitsILi8EEENSU_INS5_IJNSA_ILi8EEESI_EEENS5_IJSI_SC_EEEEEEEvNS4_8identityENS4_23SM90_TMA_LOAD_MULTICASTES1C_vS1D_EENS_8epilogue10collective6detail29Sm90TmaWarpSpecializedAdapterINS1H_15DefaultEpilogueISK_SL_SL_NS1G_6thread17LinearCombinationISK_Li1EffLNS1L_9ScaleType4KindE0ELNS_15FloatRoundStyleE2ESK_EENS1_15EpilogueDefaultEEEEEvvEEEEvNT_6ParamsE:
[----:B------:R-:W-:Y:S01]  /*0000*/  LDC R1, c[0x0][0x28] ;  /* 0x00000a00ff017b82 */ /* 0x000fe20000000800 */
[----:B------:R-:W0:Y:S01]  /*0010*/  S2R R15, SR_TID.X ;  /* 0x00000000000f7919 */ /* 0x000e220000002100 */
[----:B------:R-:W-:Y:S01]  /*0020*/  ELECT P0, URZ, PT ;  /* 0x00000000003f782f */ /* 0x000fe20003800000 */
[----:B------:R-:W-:Y:S01]  /*0030*/  BSSY B0, `(.L_x_0) ;  /* 0x000000f000007945 */ /* 0x000fe20003800000 */
[--C-:B0-----:R-:W-:Y:S02]  /*0040*/  SHF.R.U32.HI R0, RZ, 0x5, R15.reuse ;  /* 0x00000005ff007819 */ /* 0x101fe4000001160f */
[----:B------:R-:W-:-:S03]  /*0050*/  SHF.R.U32.HI R5, RZ, 0x7, R15 ;  /* 0x00000007ff057819 */ /* 0x000fc6000001160f */
[----:B------:R-:W0:Y:S04]  /*0060*/  SHFL.IDX PT, R2, R0, RZ, 0x1f ;  /* 0x00001fff00027589 */ /* 0x000e2800000e0000 */
[----:B------:R1:W2:Y:S01]  /*0070*/  SHFL.IDX PT, R6, R5, RZ, 0x1f ;  /* 0x00001fff05067589 */ /* 0x0002a200000e0000 */
[----:B0-----:R-:W-:-:S13]  /*0080*/  ISETP.NE.OR P0, PT, R2, RZ, !P0 ;  /* 0x000000ff0200720c */ /* 0x001fda0004705670 */
[----:B-12---:R-:W-:Y:S05]  /*0090*/  @P0 BRA `(.L_x_1) ;  /* 0x0000000000200947 */ /* 0x006fea0003800000 */
[----:B------:R-:W-:Y:S02]  /*00a0*/  ULDC.64 UR4, c[0x0][0x198] ;  /* 0x0000660000047ab9 */ /* 0x000fe40000000a00 */
[----:B------:R-:W-:Y:S02]  /*00b0*/  UIADD3 UR6, UP0, UR4, 0xf0, URZ ;  /* 0x000000f004067890 */ /* 0x000fe4000ff1e03f */
[----:B------:R-:W-:Y:S02]  /*00c0*/  UIADD3 UR4, UP1, UR4, 0x1f0, URZ ;  /* 0x000001f004047890 */ /* 0x000fe4000ff3e03f */
[----:B------:R-:W-:Y:S02]  /*00d0*/  UIADD3.X UR7, URZ, UR5, URZ, UP0, !UPT ;  /* 0x000000053f077290 */ /* 0x000fe400087fe43f */
[----:B------:R-:W-:-:S07]  /*00e0*/  UIADD3.X UR5, URZ, UR5, URZ, UP1, !UPT ;  /* 0x000000053f057290 */ /* 0x000fce0008ffe43f */
[----:B------:R0:W-:Y:S02]  /*00f0*/  UTMACCTL.PF [UR6] ;  /* 0x00000000060079b9 */ /* 0x0001e40008040000 */
[----:B------:R0:W-:Y:S02]  /*0100*/  UTMACCTL.PF [UR4] ;  /* 0x00000000040079b9 */ /* 0x0001e40008040000 */
[----:B0-----:R-:W-:Y:S01]  /*0110*/  NOP ;  /* 0x0000000000007918 */ /* 0x001fe20000000000 */
.L_x_1:
[----:B------:R-:W-:Y:S05]  /*0120*/  BSYNC B0 ;  /* 0x0000000000007941 */ /* 0x000fea0003800000 */
.L_x_0:
[----:B------:R-:W0:Y:S02]  /*0130*/  SHFL.IDX PT, R7, R0, RZ, 0x1f ;  /* 0x00001fff00077589 */ /* 0x000e2400000e0000 */
[----:B0-----:R-:W-:-:S13]  /*0140*/  ISETP.NE.AND P0, PT, R7, RZ, PT ;  /* 0x000000ff0700720c */ /* 0x001fda0003f05270 */
[----:B------:R-:W-:Y:S05]  /*0150*/  @P0 BRA `(.L_x_2) ;  /* 0x0000000000700947 */ /* 0x000fea0003800000 */
[----:B------:R-:W0:Y:S01]  /*0160*/  S2UR UR8, SR_CgaCtaId ;  /* 0x00000000000879c3 */ /* 0x000e220000008800 */
[----:B------:R-:W-:Y:S01]  /*0170*/  UMOV UR4, 0x400 ;  /* 0x0000040000047882 */ /* 0x000fe20000000000 */
[----:B------:R-:W-:Y:S01]  /*0180*/  UMOV UR5, 0x1 ;  /* 0x0000000100057882 */ /* 0x000fe20000000000 */
[----:B------:R-:W-:Y:S01]  /*0190*/  UMOV UR6, 0x2 ;  /* 0x0000000200067882 */ /* 0x000fe20000000000 */
[----:B------:R-:W-:Y:S01]  /*01a0*/  ELECT P0, URZ, PT ;  /* 0x00000000003f782f */ /* 0x000fe20003800000 */
[----:B------:R-:W-:-:S04]  /*01b0*/  UIADD3 UR6, -UR6, 0x100000, URZ ;  /* 0x0010000006067890 */ /* 0x000fc8000fffe13f */
[----:B------:R-:W-:Y:S02]  /*01c0*/  USHF.L.U32 UR7, UR6, 0xb, URZ ;  /* 0x0000000b06077899 */ /* 0x000fe4000800063f */
[----:B------:R-:W-:Y:S02]  /*01d0*/  USHF.L.U32 UR6, UR6, 0x1, URZ ;  /* 0x0000000106067899 */ /* 0x000fe4000800063f */
[----:B0-----:R-:W-:Y:S02]  /*01e0*/  ULEA UR8, UR8, UR4, 0x18 ;  /* 0x0000000408087291 */ /* 0x001fe4000f8ec03f */
[----:B------:R-:W-:-:S04]  /*01f0*/  UIADD3 UR4, -UR5, 0x100000, URZ ;  /* 0x0010000005047890 */ /* 0x000fc8000fffe13f */
[----:B------:R-:W-:Y:S02]  /*0200*/  USHF.L.U32 UR5, UR4, 0xb, URZ ;  /* 0x0000000b04057899 */ /* 0x000fe4000800063f */
[----:B------:R-:W-:Y:S01]  /*0210*/  USHF.L.U32 UR4, UR4, 0x1, URZ ;  /* 0x0000000104047899 */ /* 0x000fe2000800063f */
[----:B------:R-:W0:Y:S11]  /*0220*/  FENCE.VIEW.ASYNC.S ;  /* 0x00000000000073c6 */ /* 0x000e360000000000 */
[----:B0-----:R0:W1:Y:S01]  /*0230*/  SYNCS.EXCH.64 URZ, [UR8], UR4 ;  /* 0x00000004083f75b2 */ /* 0x0010620008000100 */
[----:B------:R0:W2:Y:S01]  /*0240*/  SYNCS.EXCH.64 URZ, [UR8+0x38], UR6 ;  /* 0x00003806083f75b2 */ /* 0x0000a20008000100 */
[----:B------:R0:W3:Y:S01]  /*0250*/  SYNCS.EXCH.64 URZ, [UR8+0x8], UR4 ;  /* 0x00000804083f75b2 */ /* 0x0000e20008000100 */
[----:B------:R0:W4:Y:S01]  /*0260*/  SYNCS.EXCH.64 URZ, [UR8+0x40], UR6 ;  /* 0x00004006083f75b2 */ /* 0x0001220008000100 */
[----:B------:R0:W0:Y:S01]  /*0270*/  SYNCS.EXCH.64 URZ, [UR8+0x10], UR4 ;  /* 0x00001004083f75b2 */ /* 0x0000220008000100 */
        /* <DEDUP_REMOVED lines=9> */
[----:B------:R-:W-:Y:S01]  /*0310*/  NOP ;  /* 0x0000000000007918 */ /* 0x000fe20000000000 */
.L_x_2:
[----:B------:R-:W5:Y:S01]  /*0320*/  SHFL.IDX PT, R3, R0, RZ, 0x1f ;  /* 0x00001fff00037589 */ /* 0x000f6200000e0000 */
[----:B------:R-:W-:Y:S01]  /*0330*/  SHF.R.S32.HI R4, RZ, 0x1f, R15 ;  /* 0x0000001fff047819 */ /* 0x000fe2000001140f */
[----:B------:R-:W1:Y:S01]  /*0340*/  S2UR UR13, SR_CTAID.X ;  /* 0x00000000000d79c3 */ /* 0x000e620000002500 */
[----:B------:R-:W-:Y:S01]  /*0350*/  ELECT P0, URZ, PT ;  /* 0x00000000003f782f */ /* 0x000fe20003800000 */
[----:B------:R2:W3:Y:S01]  /*0360*/  SHFL.IDX PT, R8, R0, RZ, 0x1f ;  /* 0x00001fff00087589 */ /* 0x0004e200000e0000 */
[----:B------:R-:W-:Y:S02]  /*0370*/  LEA.HI R4, R4, R15, RZ, 0x7 ;  /* 0x0000000f04047211 */ /* 0x000fe400078f38ff */
[----:B------:R-:W-:Y:S01]  /*0380*/  ELECT P1, URZ, PT ;  /* 0x00000000003f782f */ /* 0x000fe20003820000 */
[----:B------:R-:W-:Y:S01]  /*0390*/  NOP ;  /* 0x0000000000007918 */ /* 0x000fe20000000000 */
[----:B------:R-:W4:Y:S01]  /*03a0*/  S2R R16, SR_CTAID.Y ;  /* 0x0000000000107919 */ /* 0x000f220000002600 */
[----:B------:R-:W-:Y:S01]  /*03b0*/  LOP3.LUT R4, R4, 0xffffff80, RZ, 0xc0, !PT ;  /* 0xffffff8004047812 */ /* 0x000fe200078ec0ff */
[----:B0-----:R-:W-:Y:S01]  /*03c0*/  ULDC UR4, c[0x0][0x150] ;  /* 0x0000540000047ab9 */ /* 0x001fe20000000800 */
[----:B------:R-:W0:Y:S01]  /*03d0*/  LDC R10, c[0x0][0x144] ;  /* 0x00005100ff0a7b82 */ /* 0x000e220000000800 */
[----:B------:R3:W0:Y:S01]  /*03e0*/  SHFL.IDX PT, R12, R5, RZ, 0x1f ;  /* 0x00001fff050c7589 */ /* 0x00062200000e0000 */
[----:B------:R-:W-:Y:S01]  /*03f0*/  UMOV UR12, 0x80 ;  /* 0x00000080000c7882 */ /* 0x000fe20000000000 */
[----:B------:R-:W-:Y:S01]  /*0400*/  IMAD.IADD R14, R15, 0x1, -R4 ;  /* 0x000000010f0e7824 */ /* 0x000fe200078e0a04 */
[----:B------:R-:W-:Y:S01]  /*0410*/  NOP ;  /* 0x0000000000007918 */ /* 0x000fe20000000000 */
[C---:B------:R-:W-:Y:S01]  /*0420*/  VIADD R38, R6.reuse, 0xffffffff ;  /* 0xffffffff06267836 */ /* 0x040fe20000000000 */
[----:B------:R-:W-:-:S02]  /*0430*/  ISETP.NE.AND P4, PT, R6, RZ, PT ;  /* 0x000000ff0600720c */ /* 0x000fc40003f85270 */
[----:B------:R-:W-:Y:S01]  /*0440*/  SHF.R.S32.HI R19, RZ, 0x1f, R14 ;  /* 0x0000001fff137819 */ /* 0x000fe2000001140e */
[----:B------:R-:W0:Y:S01]  /*0450*/  LDC R11, c[0x0][0x140] ;  /* 0x00005000ff0b7b82 */ /* 0x000e220000000800 */
[----:B------:R-:W-:Y:S02]  /*0460*/  ISETP.GE.U32.AND P6, PT, R38, 0x2, PT ;  /* 0x000000022600780c */ /* 0x000fe40003fc6070 */
[----:B-----5:R-:W-:Y:S02]  /*0470*/  ISETP.NE.OR P0, PT, R3, RZ, !P0 ;  /* 0x000000ff0300720c */ /* 0x020fe40004705670 */
[----:B------:R-:W-:Y:S02]  /*0480*/  LEA.HI R3, R19, R14, RZ, 0x3 ;  /* 0x0000000e13037211 */ /* 0x000fe400078f18ff */
[----:B-1----:R-:W-:Y:S01]  /*0490*/  I2FP.F32.U32 R4, UR13 ;  /* 0x0000000d00047c45 */ /* 0x002fe20008201000 */
[----:B------:R-:W1:Y:S01]  /*04a0*/  LDC R27, c[0x0][0x148] ;  /* 0x00005200ff1b7b82 */ /* 0x000e620000000800 */
[----:B--2---:R-:W-:-:S02]  /*04b0*/  SHF.R.S32.HI R0, RZ, 0x3, R3 ;  /* 0x00000003ff007819 */ /* 0x004fc40000011403 */
[----:B---3--:R-:W-:Y:S01]  /*04c0*/  ISETP.NE.OR P1, PT, R8, RZ, !P1 ;  /* 0x000000ff0800720c */ /* 0x008fe20004f25670 */
[----:B------:R-:W-:Y:S01]  /*04d0*/  FMUL R9, R4, UR4 ;  /* 0x0000000404097c20 */ /* 0x000fe20008400000 */
[----:B------:R-:W-:Y:S01]  /*04e0*/  SHF.R.S32.HI R3, RZ, 0x1f, R3 ;  /* 0x0000001fff037819 */ /* 0x000fe20000011403 */
[----:B------:R-:W-:Y:S01]  /*04f0*/  ULDC UR4, c[0x0][0x154] ;  /* 0x0000550000047ab9 */ /* 0x000fe20000000800 */
[----:B------:R-:W-:Y:S01]  /*0500*/  SHF.R.S32.HI R8, RZ, 0x1f, R7 ;  /* 0x0000001fff087819 */ /* 0x000fe20000011407 */
[----:B------:R-:W-:Y:S01]  /*0510*/  VOTEU.ALL UP1, P0 ;  /* 0x00000000003f7886 */ /* 0x000fe20000020000 */
[----:B------:R-:W-:Y:S01]  /*0520*/  LEA.HI R4, R3, R0, RZ, 0x2 ;  /* 0x0000000003047211 */ /* 0x000fe200078f10ff */
[----:B------:R-:W2:Y:S01]  /*0530*/  F2I.U32.TRUNC.NTZ R9, R9 ;  /* 0x0000000900097305 */ /* 0x000ea2000020f000 */
[----:B------:R-:W-:Y:S01]  /*0540*/  LEA.HI R8, R8, R7, RZ, 0x2 ;  /* 0x0000000708087211 */ /* 0x000fe200078f10ff */
[----:B------:R-:W-:Y:S01]  /*0550*/  VOTEU.ALL UP0, P0 ;  /* 0x00000000003f7886 */ /* 0x000fe20000000000 */
[----:B------:R-:W-:Y:S01]  /*0560*/  SHF.R.S32.HI R3, RZ, 0x1f, R2 ;  /* 0x0000001fff037819 */ /* 0x000fe20000011402 */
[----:B------:R-:W3:Y:S01]  /*0570*/  @!UP1 S2UR UR7, SR_CgaCtaId ;  /* 0x00000000000799c3 */ /* 0x000ee20000008800 */
[----:B------:R-:W-:Y:S01]  /*0580*/  LOP3.LUT R5, R4, 0xfffffffc, RZ, 0xc0, !PT ;  /* 0xfffffffc04057812 */ /* 0x000fe200078ec0ff */
[----:B------:R-:W-:Y:S01]  /*0590*/  VOTEU.ALL UP2, P1 ;  /* 0x00000000003f7886 */ /* 0x000fe20000840000 */
[----:B------:R-:W-:Y:S01]  /*05a0*/  LOP3.LUT R8, R8, 0x3ffffffc, RZ, 0xc0, !PT ;  /* 0x3ffffffc08087812 */ /* 0x000fe200078ec0ff */
[----:B------:R-:W-:Y:S01]  /*05b0*/  @!UP1 UMOV UR6, 0x400 ;  /* 0x0000040000069882 */ /* 0x000fe20000000000 */
[----:B------:R-:W-:Y:S01]  /*05c0*/  LEA.HI R3, R3, R2, RZ, 0x2 ;  /* 0x0000000203037211 */ /* 0x000fe200078f10ff */
[----:B------:R-:W-:Y:S01]  /*05d0*/  IMAD.IADD R5, R0, 0x1, -R5 ;  /* 0x0000000100057824 */ /* 0x000fe200078e0a05 */
[----:B------:R-:W-:Y:S01]  /*05e0*/  @!UP2 UMOV UR9, 0x400 ;  /* 0x000004000009a882 */ /* 0x000fe20000000000 */
[----:B------:R-:W-:Y:S01]  /*05f0*/  IMAD.IADD R8, R7, 0x1, -R8 ;  /* 0x0000000107087824 */ /* 0x000fe200078e0a08 */
[----:B------:R-:W-:Y:S01]  /*0600*/  LOP3.LUT R3, R3, 0xfffffffc, RZ, 0xc0, !PT ;  /* 0xfffffffc03037812 */ /* 0x000fe200078ec0ff */
[----:B------:R-:W5:Y:S01]  /*0610*/  @!UP2 S2UR UR10, SR_CgaCtaId ;  /* 0x00000000000aa9c3 */ /* 0x000f620000008800 */
[----:B--2---:R-:W-:Y:S01]  /*0620*/  IMAD.MOV R9, RZ, RZ, -R9 ;  /* 0x000000ffff097224 */ /* 0x004fe200078e0a09 */
[----:B------:R-:W-:Y:S01]  /*0630*/  VOTEU.ALL UP3, P1 ;  /* 0x00000000003f7886 */ /* 0x000fe20000860000 */
[----:B------:R-:W-:Y:S01]  /*0640*/  IMAD R5, R8, 0x4, R5 ;  /* 0x0000000408057824 */ /* 0x000fe200078e0205 */
[----:B------:R-:W-:Y:S01]  /*0650*/  VOTEU.ALL UP4, P1 ;  /* 0x00000000003f7886 */ /* 0x000fe20000880000 */
[----:B------:R-:W-:Y:S01]  /*0660*/  IMAD.IADD R18, R2, 0x1, -R3 ;  /* 0x0000000102127824 */ /* 0x000fe200078e0a03 */
[----:B----4-:R-:W-:Y:S01]  /*0670*/  I2FP.F32.U32 R2, R16 ;  /* 0x0000001000027245 */ /* 0x010fe20000201000 */
[----:B0-----:R-:W-:Y:S01]  /*0680*/  IMAD R25, R10, R9, UR13 ;  /* 0x0000000d0a197e24 */ /* 0x001fe2000f8e0209 */
[----:B------:R-:W-:Y:S01]  /*0690*/  LEA.HI R0, R5, R5, RZ, 0x1 ;  /* 0x0000000505007211 */ /* 0x000fe200078f08ff */
[----:B------:R-:W-:Y:S01]  /*06a0*/  VOTEU.ALL UP5, P1 ;  /* 0x00000000003f7886 */ /* 0x000fe200008a0000 */
[----:B------:R-:W-:Y:S01]  /*06b0*/  ISETP.EQ.U32.AND P2, PT, R11, 0x1, PT ;  /* 0x000000010b00780c */ /* 0x000fe20003f42070 */
[----:B------:R-:W-:Y:S01]  /*06c0*/  FMUL R3, R2, UR4 ;  /* 0x0000000402037c20 */ /* 0x000fe20008400000 */
[----:B------:R-:W-:Y:S01]  /*06d0*/  LOP3.LUT R2, R0, 0xfffffffe, RZ, 0xc0, !PT ;  /* 0xfffffffe00027812 */ /* 0x000fe200078ec0ff */
[C---:B------:R-:W-:Y:S01]  /*06e0*/  IMAD.SHL.U32 R0, R5.reuse, 0x4, RZ ;  /* 0x0000000405007824 */ /* 0x040fe200078e00ff */
[----:B------:R-:W-:Y:S01]  /*06f0*/  UMOV UR4, 0x20 ;  /* 0x0000002000047882 */ /* 0x000fe20000000000 */
[----:B---3--:R-:W-:Y:S01]  /*0700*/  @!UP1 ULEA UR8, UR7, UR6, 0x18 ;  /* 0x0000000607089291 */ /* 0x008fe2000f8ec03f */
[----:B------:R-:W-:Y:S01]  /*0710*/  R2UR UR11, R12 ;  /* 0x000000000c0b72ca */ /* 0x000fe200000e0000 */
[----:B------:R-:W-:Y:S01]  /*0720*/  IMAD.IADD R2, R5, 0x1, -R2 ;  /* 0x0000000105027824 */ /* 0x000fe200078e0a02 */
[----:B------:R-:W0:Y:S01]  /*0730*/  F2I.U32.TRUNC.NTZ R3, R3 ;  /* 0x0000000300037305 */ /* 0x000e22000020f000 */
[----:B------:R-:W-:-:S04]  /*0740*/  @!UP1 UIADD3 UR4, -UR4, 0x100000, URZ ;  /* 0x0010000004049890 */ /* 0x000fc8000fffe13f */
[----:B------:R-:W-:Y:S02]  /*0750*/  @!UP1 USHF.L.U32 UR5, UR4, 0xb, URZ ;  /* 0x0000000b04059899 */ /* 0x000fe4000800063f */
[----:B------:R-:W-:Y:S01]  /*0760*/  @!UP1 USHF.L.U32 UR4, UR4, 0x1, URZ ;  /* 0x0000000104049899 */ /* 0x000fe2000800063f */
[----:B------:R-:W-:Y:S01]  /*0770*/  LOP3.LUT R13, R5, 0xc, R0, 0x78, !PT ;  /* 0x0000000c050d7812 */ /* 0x000fe200078e7800 */
[----:B------:R-:W-:-:S04]  /*0780*/  @!UP2 UIADD3 UR6, -UR12, 0x100000, URZ ;  /* 0x001000000c06a890 */ /* 0x000fc8000fffe13f */
[----:B------:R-:W-:Y:S02]  /*0790*/  @!UP2 USHF.L.U32 UR7, UR6, 0xb, URZ ;  /* 0x0000000b0607a899 */ /* 0x000fe4000800063f */
[----:B------:R-:W-:Y:S01]  /*07a0*/  @!UP2 USHF.L.U32 UR6, UR6, 0x1, URZ ;  /* 0x000000010606a899 */ /* 0x000fe2000800063f */
[----:B------:R-:W-:Y:S01]  /*07b0*/  ISETP.NE.AND P3, PT, R2, R25, PT ;  /* 0x000000190200720c */ /* 0x000fe20003f65270 */
[----:B------:R-:W-:Y:S01]  /*07c0*/  VOTEU.ALL UP1, P0 ;  /* 0x00000000003f7886 */ /* 0x000fe20000020000 */
[----:B-----5:R-:W-:Y:S01]  /*07d0*/  @!UP2 ULEA UR9, UR10, UR9, 0x18 ;  /* 0x000000090a09a291 */ /* 0x020fe2000f8ec03f */
[----:B------:R-:W-:Y:S01]  /*07e0*/  LOP3.LUT P0, RZ, R14, 0x7, RZ, 0xc0, !PT ;  /* 0x000000070eff7812 */ /* 0x000fe2000780c0ff */
[----:B------:R-:W-:Y:S01]  /*07f0*/  VOTEU.ALL UP2, P1 ;  /* 0x00000000003f7886 */ /* 0x000fe20000840000 */
[----:B------:R-:W-:Y:S01]  /*0800*/  ISETP.NE.AND P1, PT, R18, 0x3, PT ;  /* 0x000000031200780c */ /* 0x000fe20003f25270 */
[----:B------:R-:W-:Y:S01]  /*0810*/  IMAD.MOV.U32 R12, RZ, RZ, 0x1 ;  /* 0x00000001ff0c7424 */ /* 0x000fe200078e00ff */
[----:B------:R-:W-:-:S02]  /*0820*/  ISETP.LT.U32.AND P0, PT, R13, 0x2, !P0 ;  /* 0x000000020d00780c */ /* 0x000fc40004701070 */
[----:B------:R-:W-:Y:S01]  /*0830*/  ISETP.EQ.OR P1, PT, R18, RZ, !P1 ;  /* 0x000000ff1200720c */ /* 0x000fe20004f22670 */
[----:B------:R-:W2:Y:S02]  /*0840*/  FENCE.VIEW.ASYNC.S ;  /* 0x00000000000073c6 */ /* 0x000ea40000000000 */
[----:B--2---:R2:W3:Y:S01]  /*0850*/  @!UP0 SYNCS.EXCH.64 URZ, [UR8+0xa0], UR4 ;  /* 0x0000a004083f85b2 */ /* 0x0044e20008000100 */
[----:B0-----:R-:W-:Y:S01]  /*0860*/  IMAD.MOV R24, RZ, RZ, -R3 ;  /* 0x000000ffff187224 */ /* 0x001fe200078e0a03 */
[----:B------:R-:W-:-:S03]  /*0870*/  @P3 LEA.HI R0, R13, R13, RZ, 0x1 ;  /* 0x0000000d0d003211 */ /* 0x000fc600078f08ff */
[----:B-1----:R-:W-:Y:S01]  /*0880*/  IMAD R3, R27, R24, R16 ;  /* 0x000000181b037224 */ /* 0x002fe200078e0210 */
[----:B------:R-:W-:Y:S02]  /*0890*/  ISETP.EQ.AND P1, PT, R6, RZ, P1 ;  /* 0x000000ff0600720c */ /* 0x000fe40000f22270 */
[----:B------:R-:W-:Y:S02]  /*08a0*/  @P3 SHF.R.S32.HI R0, RZ, 0x1, R0 ;  /* 0x00000001ff003819 */ /* 0x000fe40000011400 */
[----:B------:R-:W-:Y:S02]  /*08b0*/  SEL R7, RZ, 0x1, !P1 ;  /* 0x00000001ff077807 */ /* 0x000fe40004800000 */
[----:B------:R-:W-:Y:S02]  /*08c0*/  @P3 ISETP.NE.AND P5, PT, R0, R3, PT ;  /* 0x000000030000320c */ /* 0x000fe40003fa5270 */
[----:B------:R-:W-:Y:S01]  /*08d0*/  SEL R3, RZ, 0x1, !P0 ;  /* 0x00000001ff037807 */ /* 0x000fe20004000000 */
[----:B------:R2:W0:Y:S01]  /*08e0*/  @!UP1 SYNCS.EXCH.64 URZ, [UR8+0xa8], UR4 ;  /* 0x0000a804083f95b2 */ /* 0x0004220008000100 */
[----:B------:R-:W-:Y:S01]  /*08f0*/  NOP ;  /* 0x0000000000007918 */ /* 0x000fe20000000000 */
[----:B------:R-:W-:-:S02]  /*0900*/  @P3 SEL R12, RZ, 0x1, P5 ;  /* 0x00000001ff0c3807 */ /* 0x000fc40002800000 */
[----:B------:R-:W-:Y:S02]  /*0910*/  SEL R7, R7, 0x2, P6 ;  /* 0x0000000207077807 */ /* 0x000fe40003000000 */
[----:B------:R-:W-:Y:S01]  /*0920*/  LOP3.LUT R12, R12, R3, RZ, 0xc0, !PT ;  /* 0x000000030c0c7212 */ /* 0x000fe200078ec0ff */
[----:B------:R2:W1:Y:S01]  /*0930*/  @!UP2 SYNCS.EXCH.64 URZ, [UR9+0x80], UR6 ;  /* 0x00008006093fa5b2 */ /* 0x0004620008000100 */
[----:B------:R2:W4:Y:S01]  /*0940*/  @!UP3 SYNCS.EXCH.64 URZ, [UR9+0x88], UR6 ;  /* 0x00008806093fb5b2 */ /* 0x0005220008000100 */
[----:B------:R2:W0:Y:S01]  /*0950*/  @!UP4 SYNCS.EXCH.64 URZ, [UR9+0x90], UR6 ;  /* 0x00009006093fc5b2 */ /* 0x0004220008000100 */
[----:B------:R2:W0:Y:S01]  /*0960*/  @!UP5 SYNCS.EXCH.64 URZ, [UR9+0x98], UR6 ;  /* 0x00009806093fd5b2 */ /* 0x0004220008000100 */
[----:B------:R-:W-:Y:S01]  /*0970*/  NOP ;  /* 0x0000000000007918 */ /* 0x000fe20000000000 */
[----:B--23--:R-:W-:Y:S05]  /*0980*/  @!P2 BRA `(.L_x_3) ;  /* 0x000000000008a947 */ /* 0x00cfea0003800000 */
[----:B01--4-:R-:W-:Y:S01]  /*0990*/  UCGABAR_ARV ;  /* 0x00000000000079c7 */ /* 0x013fe20008000000 */
[----:B------:R-:W-:Y:S05]  /*09a0*/  BRA `(.L_x_4) ;  /* 0x0000000000047947 */ /* 0x000fea0003800000 */
.L_x_3:
[----:B01--4-:R-:W-:Y:S01]  /*09b0*/  NOP ;  /* 0x0000000000007918 */ /* 0x013fe20000000000 */
.L_x_4:
[----:B------:R-:W-:Y:S01]  /*09c0*/  ULDC.64 UR4, c[0x0][0x598] ;  /* 0x0001660000047ab9 */ /* 0x000fe20000000a00 */
[----:B------:R-:W-:Y:S01]  /*09d0*/  ULDC.64 UR24, c[0x0][0x208] ;  /* 0x0000820000187ab9 */ /* 0x000fe20000000a00 */
[----:B------:R-:W-:-:S04]  /*09e0*/  ISETP.NE.U32.AND P0, PT, RZ, UR4, PT ;  /* 0x00000004ff007c0c */ /* 0x000fc8000bf05070 */
[----:B------:R-:W-:-:S13]  /*09f0*/  ISETP.NE.AND.EX P0, PT, RZ, UR5, PT, P0 ;  /* 0x00000005ff007c0c */ /* 0x000fda000bf05300 */
[----:B------:R-:W-:Y:S05]  /*0a00*/  @!P0 BRA `(.L_x_5) ;  /* 0x00000000001c8947 */ /* 0x000fea0003800000 */
[----:B------:R-:W0:Y:S02]  /*0a10*/  LDC.64 R2, c[0x0][0x598] ;  /* 0x00016600ff027b82 */ /* 0x000e240000000a00 */
[----:B0-----:R-:W2:Y:S02]  /*0a20*/  LDG.E.64 R2, desc[UR24][R2.64] ;  /* 0x0000001802027981 */ /* 0x001ea4000c1e1b00 */
[----:B--2---:R-:W-:-:S04]  /*0a30*/  ISETP.NE.U32.AND P0, PT, R2, RZ, PT ;  /* 0x000000ff0200720c */ /* 0x004fc80003f05070 */
[----:B------:R-:W-:-:S13]  /*0a40*/  ISETP.NE.AND.EX P0, PT, R3, RZ, PT, P0 ;  /* 0x000000ff0300720c */ /* 0x000fda0003f05300 */
[----:B------:R-:W-:Y:S05]  /*0a50*/  @!P0 BRA `(.L_x_5) ;  /* 0x0000000000088947 */ /* 0x000fea0003800000 */
[----:B------:R0:W5:Y:S01]  /*0a60*/  LD.E R11, desc[UR24][R2.64] ;  /* 0x00000018020b7980 */ /* 0x000162000c101900 */
[----:B------:R-:W-:Y:S05]  /*0a70*/  BRA `(.L_x_6) ;  /* 0x0000000000207947 */ /* 0x000fea0003800000 */
.L_x_5:
[----:B------:R-:W-:Y:S02]  /*0a80*/  ULDC.64 UR4, c[0x0][0x588] ;  /* 0x0001620000047ab9 */ /* 0x000fe40000000a00 */
[----:B------:R-:W-:-:S04]  /*0a90*/  ISETP.NE.U32.AND P0, PT, RZ, UR4, PT ;  /* 0x00000004ff007c0c */ /* 0x000fc8000bf05070 */
[----:B------:R-:W-:-:S13]  /*0aa0*/  ISETP.NE.AND.EX P0, PT, RZ, UR5, PT, P0 ;  /* 0x00000005ff007c0c */ /* 0x000fda000bf05300 */
[----:B------:R-:W-:Y:S05]  /*0ab0*/  @!P0 BRA `(.L_x_7) ;  /* 0x00000000000c8947 */ /* 0x000fea0003800000 */
[----:B------:R-:W0:Y:S02]  /*0ac0*/  LDC.64 R2, c[0x0][0x588] ;  /* 0x00016200ff027b82 */ /* 0x000e240000000a00 */
[----:B0-----:R1:W5:Y:S01]  /*0ad0*/  LDG.E R11, desc[UR24][R2.64] ;  /* 0x00000018020b7981 */ /* 0x001362000c1e1900 */
[----:B------:R-:W-:Y:S05]  /*0ae0*/  BRA `(.L_x_6) ;  /* 0x0000000000047947 */ /* 0x000fea0003800000 */
.L_x_7:
[----:B------:R-:W2:Y:S02]  /*0af0*/  LDC R11, c[0x0][0x580] ;  /* 0x00016000ff0b7b82 */ /* 0x000ea40000000800 */
.L_x_6:
[----:B------:R-:W-:Y:S02]  /*0b00*/  ULDC.64 UR4, c[0x0][0x5a0] ;  /* 0x0001680000047ab9 */ /* 0x000fe40000000a00 */
[----:B------:R-:W-:-:S04]  /*0b10*/  ISETP.NE.U32.AND P0, PT, RZ, UR4, PT ;  /* 0x00000004ff007c0c */ /* 0x000fc8000bf05070 */
[----:B------:R-:W-:-:S13]  /*0b20*/  ISETP.NE.AND.EX P0, PT, RZ, UR5, PT, P0 ;  /* 0x00000005ff007c0c */ /* 0x000fda000bf05300 */
[----:B------:R-:W-:Y:S05]  /*0b30*/  @!P0 BRA `(.L_x_8) ;  /* 0x00000000001c8947 */ /* 0x000fea0003800000 */
[----:B01----:R-:W0:Y:S02]  /*0b40*/  LDC.64 R2, c[0x0][0x5a0] ;  /* 0x00016800ff027b82 */ /* 0x003e240000000a00 */
[----:B0-----:R-:W3:Y:S02]  /*0b50*/  LDG.E.64 R2, desc[UR24][R2.64] ;  /* 0x0000001802027981 */ /* 0x001ee4000c1e1b00 */
[----:B---3--:R-:W-:-:S04]  /*0b60*/  ISETP.NE.U32.AND P0, PT, R2, RZ, PT ;  /* 0x000000ff0200720c */ /* 0x008fc80003f05070 */
[----:B------:R-:W-:-:S13]  /*0b70*/  ISETP.NE.AND.EX P0, PT, R3, RZ, PT, P0 ;  /* 0x000000ff0300720c */ /* 0x000fda0003f05300 */
[----:B------:R-:W-:Y:S05]  /*0b80*/  @!P0 BRA `(.L_x_8) ;  /* 0x0000000000088947 */ /* 0x000fea0003800000 */
[----:B------:R0:W5:Y:S01]  /*0b90*/  LD.E R10, desc[UR24][R2.64] ;  /* 0x00000018020a7980 */ /* 0x000162000c101900 */
[----:B------:R-:W-:Y:S05]  /*0ba0*/  BRA `(.L_x_9) ;  /* 0x0000000000207947 */ /* 0x000fea0003800000 */
.L_x_8:
[----:B------:R-:W-:Y:S02]  /*0bb0*/  ULDC.64 UR4, c[0x0][0x590] ;  /* 0x0001640000047ab9 */ /* 0x000fe40000000a00 */
[----:B------:R-:W-:-:S04]  /*0bc0*/  ISETP.NE.U32.AND P0, PT, RZ, UR4, PT ;  /* 0x00000004ff007c0c */ /* 0x000fc8000bf05070 */
[----:B------:R-:W-:-:S13]  /*0bd0*/  ISETP.NE.AND.EX P0, PT, RZ, UR5, PT, P0 ;  /* 0x00000005ff007c0c */ /* 0x000fda000bf05300 */
[----:B------:R-:W-:Y:S05]  /*0be0*/  @!P0 BRA `(.L_x_10) ;  /* 0x00000000000c8947 */ /* 0x000fea0003800000 */
[----:B01----:R-:W0:Y:S02]  /*0bf0*/  LDC.64 R2, c[0x0][0x590] ;  /* 0x00016400ff027b82 */ /* 0x003e240000000a00 */
[----:B0-----:R1:W5:Y:S01]  /*0c00*/  LDG.E R10, desc[UR24][R2.64] ;  /* 0x00000018020a7981 */ /* 0x001362000c1e1900 */
[----:B------:R-:W-:Y:S05]  /*0c10*/  BRA `(.L_x_9) ;  /* 0x0000000000047947 */ /* 0x000fea0003800000 */
.L_x_10:
[----:B------:R-:W3:Y:S02]  /*0c20*/  LDC R10, c[0x0][0x584] ;  /* 0x00016100ff0a7b82 */ /* 0x000ee40000000800 */
.L_x_9:
[----:B------:R-:W4:Y:S01]  /*0c30*/  LDC R0, c[0x0][0x65c] ;  /* 0x00019700ff007b82 */ /* 0x000f220000000800 */
[----:B------:R-:W-:Y:S01]  /*0c40*/  ULDC UR5, c[0x0][0x28c] ;  /* 0x0000a30000057ab9 */ /* 0x000fe20000000800 */
[----:B------:R-:W-:Y:S01]  /*0c50*/  ISETP.NE.AND P0, PT, R6, 0x2, PT ;  /* 0x000000020600780c */ /* 0x000fe20003f05270 */
[----:B------:R-:W-:Y:S01]  /*0c60*/  UIADD3 UR5, UR5, 0x7f, URZ ;  /* 0x0000007f05057890 */ /* 0x000fe2000fffe03f */
[----:B------:R-:W-:Y:S01]  /*0c70*/  IMAD.U32 R4, RZ, RZ, UR13 ;  /* 0x0000000dff047e24 */ /* 0x000fe2000f8e00ff */
[----:B------:R-:W-:Y:S01]  /*0c80*/  UMOV UR17, URZ ;  /* 0x0000003f00117c82 */ /* 0x000fe20008000000 */
[----:B------:R-:W-:Y:S01]  /*0c90*/  UMOV UR4, URZ ;  /* 0x0000003f00047c82 */ /* 0x000fe20008000000 */
[----:B------:R-:W-:-:S04]  /*0ca0*/  USHF.R.S32.HI UR8, URZ, 0x1f, UR5 ;  /* 0x0000001f3f087899 */ /* 0x000fc80008011405 */
[----:B------:R-:W-:Y:S01]  /*0cb0*/  ULEA.HI UR8, UR8, UR5, URZ, 0x7 ;  /* 0x0000000508087291 */ /* 0x000fe2000f8f383f */
[----:B----4-:R-:W-:-:S13]  /*0cc0*/  ISETP.NE.AND P3, PT, R0, 0x1, PT ;  /* 0x000000010000780c */ /* 0x010fda0003f65270 */
[----:B01----:R-:W0:Y:S01]  /*0cd0*/  @P3 LDC R3, c[0x0][0x10] ;  /* 0x00000400ff033b82 */ /* 0x003e220000000800 */
[----:B------:R-:W-:Y:S02]  /*0ce0*/  @P3 IMAD.MOV.U32 R17, RZ, RZ, RZ ;  /* 0x000000ffff113224 */ /* 0x000fe400078e00ff */
[----:B------:R-:W-:-:S05]  /*0cf0*/  @P3 IMAD.MOV.U32 R5, RZ, RZ, RZ ;  /* 0x000000ffff053224 */ /* 0x000fca00078e00ff */
[----:B------:R-:W1:Y:S01]  /*0d00*/  @!P3 LDC R9, c[0x0][0xc] ;  /* 0x00000300ff09bb82 */ /* 0x000e620000000800 */
[----:B------:R-:W-:Y:S01]  /*0d10*/  ULDC UR6, c[0x0][0xc] ;  /* 0x0000030000067ab9 */ /* 0x000fe20000000800 */
[----:B------:R-:W-:Y:S02]  /*0d20*/  ULDC UR7, c[0x0][0x10] ;  /* 0x0000040000077ab9 */ /* 0x000fe40000000800 */
[----:B------:R-:W-:-:S04]  /*0d30*/  UIMAD.WIDE.U32 UR6, UR6, UR7, URZ ;  /* 0x00000007060672a5 */ /* 0x000fc8000f8e003f */
[----:B------:R-:W4:Y:S01]  /*0d40*/  LDC R8, c[0x0][0x14] ;  /* 0x00000500ff087b82 */ /* 0x000f220000000800 */
[----:B0-----:R-:W-:Y:S01]  /*0d50*/  @P3 IMAD.WIDE.U32 R2, R3, UR13, R16 ;  /* 0x0000000d03023c25 */ /* 0x001fe2000f8e0010 */
[----:B------:R-:W-:-:S03]  /*0d60*/  ULDC.64 UR12, c[0x0][0x650] ;  /* 0x00019400000c7ab9 */ /* 0x000fc60000000a00 */
[----:B------:R-:W-:Y:S02]  /*0d70*/  @P3 IMAD.IADD R3, R3, 0x1, R5 ;  /* 0x0000000103033824 */ /* 0x000fe400078e0205 */
[----:B------:R-:W-:Y:S02]  /*0d80*/  IMAD.MOV.U32 R5, RZ, RZ, RZ ;  /* 0x000000ffff057224 */ /* 0x000fe400078e00ff */
[----:B-1----:R-:W-:-:S04]  /*0d90*/  @!P3 IMAD.WIDE.U32 R4, R16, R9, R4 ;  /* 0x000000091004b225 */ /* 0x002fc800078e0004 */
[----:B------:R-:W-:Y:S02]  /*0da0*/  @!P3 IMAD.MOV.U32 R2, RZ, RZ, R4 ;  /* 0x000000ffff02b224 */ /* 0x000fe400078e0004 */
[C---:B----4-:R-:W-:Y:S02]  /*0db0*/  IMAD R21, R8.reuse, UR7, RZ ;  /* 0x0000000708157c24 */ /* 0x050fe4000f8e02ff */
[----:B------:R-:W-:Y:S01]  /*0dc0*/  IMAD.WIDE.U32 R8, R8, UR6, RZ ;  /* 0x0000000608087c25 */ /* 0x000fe2000f8e00ff */
[----:B------:R-:W-:-:S03]  /*0dd0*/  USHF.R.S32.HI UR6, URZ, 0x7, UR8 ;  /* 0x000000073f067899 */ /* 0x000fc60008011408 */
[----:B------:R-:W-:Y:S02]  /*0de0*/  @!P3 IMAD.MOV.U32 R3, RZ, RZ, R5 ;  /* 0x000000ffff03b224 */ /* 0x000fe400078e0005 */
[----:B------:R-:W-:Y:S01]  /*0df0*/  IMAD.IADD R0, R9, 0x1, R21 ;  /* 0x0000000109007824 */ /* 0x000fe200078e0215 */
[----:B------:R-:W-:Y:S06]  /*0e00*/  @P0 BRA `(.L_x_11) ;  /* 0x0000000000280947 */ /* 0x000fec0003800000 */
[----:B------:R-:W-:Y:S01]  /*0e10*/  UIMAD.WIDE.U32 UR4, UR6, 0x24924925, URZ ;  /* 0x24924925060478a5 */ /* 0x000fe2000f8e003f */
[----:B------:R-:W-:Y:S01]  /*0e20*/  IADD3 R2, P0, R2, R8, RZ ;  /* 0x0000000802027210 */ /* 0x000fe20007f1e0ff */
[----:B------:R-:W-:Y:S02]  /*0e30*/  UISETP.GE.U32.AND UP0, UPT, UR6, 0x7, UPT ;  /* 0x000000070600788c */ /* 0x000fe4000bf06070 */
[----:B------:R-:W-:Y:S02]  /*0e40*/  UIADD3 UR4, -UR5, UR6, URZ ;  /* 0x0000000605047290 */ /* 0x000fe4000fffe13f */
[----:B------:R-:W-:Y:S02]  /*0e50*/  IMAD.X R3, R0, 0x1, R3, P0 ;  /* 0x0000000100037824 */ /* 0x000fe400000e0603 */
[----:B------:R-:W-:-:S04]  /*0e60*/  ULEA.HI UR4, UR4, UR5, URZ, 0x1f ;  /* 0x0000000504047291 */ /* 0x000fc8000f8ff83f */
[----:B------:R-:W-:-:S03]  /*0e70*/  USHF.R.U32.HI UR17, URZ, 0x2, UR4 ;  /* 0x000000023f117899 */ /* 0x000fc60008011604 */
[----:B------:R-:W-:Y:S01]  /*0e80*/  UMOV UR4, URZ ;  /* 0x0000003f00047c82 */ /* 0x000fe20008000000 */
[----:B------:R-:W-:Y:S02]  /*0e90*/  @UP0 ULOP3.LUT UR4, UR17, 0x1, URZ, 0xc0, !UPT ;  /* 0x0000000111040892 */ /* 0x000fe4000f8ec03f */
[----:B------:R-:W-:-:S12]  /*0ea0*/  UIMAD UR17, UR17, -0x7, UR6 ;  /* 0xfffffff9111178a4 */ /* 0x000fd8000f8e0206 */
.L_x_11:
[----:B------:R-:W-:Y:S01]  /*0eb0*/  ISETP.GE.U32.AND P0, PT, R2, UR12, PT ;  /* 0x0000000c02007c0c */ /* 0x000fe2000bf06070 */
[----:B------:R-:W-:Y:S01]  /*0ec0*/  IMAD.MOV.U32 R6, RZ, RZ, -0x1 ;  /* 0xffffffffff067424 */ /* 0x000fe200078e00ff */
[----:B------:R-:W-:Y:S01]  /*0ed0*/  PRMT R20, RZ, 0x7610, R20 ;  /* 0x00007610ff147816 */ /* 0x000fe20000000014 */
[----:B------:R-:W-:Y:S01]  /*0ee0*/  IMAD.MOV.U32 R5, RZ, RZ, -0x1 ;  /* 0xffffffffff057424 */ /* 0x000fe200078e00ff */
[----:B------:R-:W-:Y:S01]  /*0ef0*/  ISETP.GE.U32.AND.EX P0, PT, R3, UR13, PT, P0 ;  /* 0x0000000d03007c0c */ /* 0x000fe2000bf06100 */
[----:B------:R-:W-:-:S12]  /*0f00*/  IMAD.MOV.U32 R4, RZ, RZ, -0x1 ;  /* 0xffffffffff047424 */ /* 0x000fd800078e00ff */
[----:B------:R-:W-:Y:S05]  /*0f10*/  @P0 BRA `(.L_x_12) ;  /* 0x0000000400240947 */ /* 0x000fea0003800000 */
[----:B------:R-:W0:Y:S01]  /*0f20*/  LDC.64 R30, c[0x0][0x628] ;  /* 0x00018a00ff1e7b82 */ /* 0x000e220000000a00 */
[----:B------:R-:W-:Y:S02]  /*0f30*/  IMAD.MOV.U32 R4, RZ, RZ, R2 ;  /* 0x000000ffff047224 */ /* 0x000fe400078e0002 */
[----:B------:R-:W-:-:S05]  /*0f40*/  IMAD.MOV.U32 R5, RZ, RZ, R3 ;  /* 0x000000ffff057224 */ /* 0x000fca00078e0003 */
[----:B------:R-:W1:Y:S08]  /*0f50*/  LDC R6, c[0x0][0x630] ;  /* 0x00018c00ff067b82 */ /* 0x000e700000000800 */
[----:B------:R-:W4:Y:S01]  /*0f60*/  LDC.64 R32, c[0x0][0x620] ;  /* 0x00018800ff207b82 */ /* 0x000f220000000a00 */
[----:B0-----:R-:W-:-:S04]  /*0f70*/  ISETP.NE.U32.AND P0, PT, R30, RZ, PT ;  /* 0x000000ff1e00720c */ /* 0x001fc80003f05070 */
[----:B------:R-:W-:-:S13]  /*0f80*/  ISETP.NE.AND.EX P0, PT, R31, RZ, PT, P0 ;  /* 0x000000ff1f00720c */ /* 0x000fda0003f05300 */
[----:B-1--4-:R-:W-:Y:S05]  /*0f90*/  @!P0 BRA `(.L_x_13) ;  /* 0x0000000000288947 */ /* 0x012fea0003800000 */
[----:B------:R-:W0:Y:S02]  /*0fa0*/  LDC R23, c[0x0][0x634] ;  /* 0x00018d00ff177b82 */ /* 0x000e240000000800 */
[----:B0-----:R-:W-:-:S05]  /*0fb0*/  IADD3 R23, P0, R2, R23, RZ ;  /* 0x0000001702177210 */ /* 0x001fca0007f1e0ff */
[----:B------:R-:W-:-:S04]  /*0fc0*/  IMAD.X R29, RZ, RZ, R3, P0 ;  /* 0x000000ffff1d7224 */ /* 0x000fc800000e0603 */
[----:B------:R-:W-:-:S04]  /*0fd0*/  IMAD.WIDE.U32 R4, R29, R30, RZ ;  /* 0x0000001e1d047225 */ /* 0x000fc800078e00ff */
[----:B------:R-:W-:-:S04]  /*0fe0*/  IMAD.WIDE.U32 R20, P0, R23, R31, R4 ;  /* 0x0000001f17147225 */ /* 0x000fc80007800004 */
[----:B------:R-:W-:-:S04]  /*0ff0*/  IMAD.WIDE.U32 R4, R23, R30, RZ ;  /* 0x0000001e17047225 */ /* 0x000fc800078e00ff */
[----:B------:R-:W-:Y:S01]  /*1000*/  IMAD.X R23, RZ, RZ, RZ, P0 ;  /* 0x000000ffff177224 */ /* 0x000fe200000e06ff */
[----:B------:R-:W-:Y:S01]  /*1010*/  IADD3 RZ, P0, R5, R20, RZ ;  /* 0x0000001405ff7210 */ /* 0x000fe20007f1e0ff */
[----:B------:R-:W-:-:S04]  /*1020*/  IMAD.MOV.U32 R22, RZ, RZ, R21 ;  /* 0x000000ffff167224 */ /* 0x000fc800078e0015 */
[----:B------:R-:W-:-:S08]  /*1030*/  IMAD.WIDE.U32.X R4, R29, R31, R22, P0 ;  /* 0x0000001f1d047225 */ /* 0x000fd000000e0416 */
.L_x_13:
[----:B------:R-:W0:Y:S01]  /*1040*/  LDC.64 R34, c[0x0][0x640] ;  /* 0x00019000ff227b82 */ /* 0x000e220000000a00 */
[-CC-:B------:R-:W-:Y:S01]  /*1050*/  SHF.R.U64 R36, R4, R6.reuse, R5.reuse ;  /* 0x0000000604247219 */ /* 0x180fe20000001205 */
[----:B------:R-:W-:Y:S01]  /*1060*/  IMAD.MOV.U32 R39, RZ, RZ, 0x1 ;  /* 0x00000001ff277424 */ /* 0x000fe200078e00ff */
[----:B------:R-:W-:Y:S02]  /*1070*/  SHF.R.U32.HI R4, RZ, R6, R5 ;  /* 0x00000006ff047219 */ /* 0x000fe40000011605 */
[----:B------:R-:W-:-:S03]  /*1080*/  IADD3 R21, P0, RZ, -R36, RZ ;  /* 0x80000024ff157210 */ /* 0x000fc60007f1e0ff */
[----:B------:R-:W1:Y:S02]  /*1090*/  LDC R20, c[0x0][0x618] ;  /* 0x00018600ff147b82 */ /* 0x000e640000000800 */
[----:B------:R-:W-:-:S04]  /*10a0*/  IMAD.X R5, RZ, RZ, ~R4, P0 ;  /* 0x000000ffff057224 */ /* 0x000fc800000e0e04 */
[-C--:B------:R-:W-:Y:S02]  /*10b0*/  IMAD R6, R5, R32.reuse, RZ ;  /* 0x0000002005067224 */ /* 0x080fe400078e02ff */
[----:B------:R-:W4:Y:S01]  /*10c0*/  LDC R23, c[0x0][0x608] ;  /* 0x00018200ff177b82 */ /* 0x000f220000000800 */
[----:B------:R-:W-:-:S04]  /*10d0*/  IMAD.WIDE.U32 R4, R21, R32, R2 ;  /* 0x0000002015047225 */ /* 0x000fc800078e0002 */
[----:B------:R-:W-:-:S03]  /*10e0*/  IMAD R21, R21, R33, R6 ;  /* 0x0000002115157224 */ /* 0x000fc600078e0206 */
[----:B------:R-:W2:Y:S01]  /*10f0*/  LDC R26, c[0x0][0x658] ;  /* 0x00019600ff1a7b82 */ /* 0x000ea20000000800 */
[----:B------:R-:W-:Y:S01]  /*1100*/  IMAD.IADD R5, R5, 0x1, R21 ;  /* 0x0000000105057824 */ /* 0x000fe200078e0215 */
[----:B0-----:R-:W-:Y:S01]  /*1110*/  ISETP.NE.U32.AND P0, PT, R34, RZ, PT ;  /* 0x000000ff2200720c */ /* 0x001fe20003f05070 */
[----:B------:R-:W-:-:S03]  /*1120*/  IMAD.MOV.U32 R21, RZ, RZ, -0x1 ;  /* 0xffffffffff157424 */ /* 0x000fc600078e00ff */
[----:B------:R-:W-:Y:S02]  /*1130*/  ISETP.NE.AND.EX P0, PT, R35, RZ, PT, P0 ;  /* 0x000000ff2300720c */ /* 0x000fe40003f05300 */
[----:B------:R-:W0:Y:S01]  /*1140*/  LDC R33, c[0x0][0x600] ;  /* 0x00018000ff217b82 */ /* 0x000e220000000800 */
[-CC-:B-1----:R-:W-:Y:S02]  /*1150*/  SHF.R.U64 R31, R4, R20.reuse, R5.reuse ;  /* 0x00000014041f7219 */ /* 0x182fe40000001205 */
[----:B------:R-:W-:-:S05]  /*1160*/  SHF.R.U32.HI R4, RZ, R20, R5 ;  /* 0x00000014ff047219 */ /* 0x000fca0000011605 */
[----:B------:R-:W1:Y:S01]  /*1170*/  LDC R28, c[0x0][0x648] ;  /* 0x00019200ff1c7b82 */ /* 0x000e620000000800 */
[-CC-:B----4-:R-:W-:Y:S02]  /*1180*/  SHF.R.U64 R41, R31, R23.reuse, R4.reuse ;  /* 0x000000171f297219 */ /* 0x190fe40000001204 */
[----:B------:R-:W-:-:S05]  /*1190*/  SHF.R.U32.HI R5, RZ, R23, R4 ;  /* 0x00000017ff057219 */ /* 0x000fca0000011604 */
[----:B------:R-:W4:Y:S01]  /*11a0*/  LDC R37, c[0x0][0x638] ;  /* 0x00018e00ff257b82 */ /* 0x000f220000000800 */
[-C--:B--2---:R-:W-:Y:S02]  /*11b0*/  SHF.L.U32 R4, R21, R26.reuse, RZ ;  /* 0x0000001a15047219 */ /* 0x084fe400000006ff */
[--C-:B------:R-:W-:Y:S02]  /*11c0*/  SHF.R.U64 R32, R41, R26, R5.reuse ;  /* 0x0000001a29207219 */ /* 0x100fe40000001205 */
[----:B------:R-:W-:Y:S02]  /*11d0*/  LOP3.LUT R6, RZ, R4, RZ, 0x33, !PT ;  /* 0x00000004ff067212 */ /* 0x000fe400078e33ff */
[----:B------:R-:W-:Y:S01]  /*11e0*/  SHF.R.U32.HI R5, RZ, R26, R5 ;  /* 0x0000001aff057219 */ /* 0x000fe20000011605 */
[----:B------:R-:W2:Y:S01]  /*11f0*/  LDC R30, c[0x0][0x610] ;  /* 0x00018400ff1e7b82 */ /* 0x000ea20000000800 */
[----:B------:R-:W-:Y:S01]  /*1200*/  IMAD.MOV.U32 R4, RZ, RZ, R32 ;  /* 0x000000ffff047224 */ /* 0x000fe200078e0020 */
[----:B------:R-:W-:Y:S06]  /*1210*/  @!P0 BRA `(.L_x_14) ;  /* 0x0000000000288947 */ /* 0x000fec0003800000 */
[----:B------:R-:W3:Y:S02]  /*1220*/  LDC R23, c[0x0][0x64c] ;  /* 0x00019300ff177b82 */ /* 0x000ee40000000800 */
[----:B---3--:R-:W-:-:S05]  /*1230*/  IADD3 R23, P0, R32, R23, RZ ;  /* 0x0000001720177210 */ /* 0x008fca0007f1e0ff */
        /* <DEDUP_REMOVED lines=8> */
.L_x_14:
[----:B-1----:R-:W-:Y:S01]  /*12c0*/  SHF.R.U64 R17, R4, R28, R5 ;  /* 0x0000001c04117219 */ /* 0x002fe20000001205 */
[----:B------:R-:W-:Y:S01]  /*12d0*/  @P3 IMAD R25, R27, R24, R16 ;  /* 0x000000181b193224 */ /* 0x000fe200078e0210 */
[----:B------:R-:W-:Y:S02]  /*12e0*/  SHF.L.U32 R4, R39, R26, RZ ;  /* 0x0000001a27047219 */ /* 0x000fe400000006ff */
[----:B------:R-:W-:Y:S01]  /*12f0*/  LOP3.LUT R5, R41, R6, RZ, 0xc0, !PT ;  /* 0x0000000629057212 */ /* 0x000fe200078ec0ff */
[----:B0-----:R-:W-:Y:S02]  /*1300*/  VIADD R6, R33, 0xffffffff ;  /* 0xffffffff21067836 */ /* 0x001fe40000000000 */
[----:B------:R-:W-:Y:S02]  /*1310*/  IMAD.MOV R20, RZ, RZ, -R17 ;  /* 0x000000ffff147224 */ /* 0x000fe400078e0a11 */
[----:B------:R-:W-:Y:S01]  /*1320*/  IMAD R16, R4, R17, R5 ;  /* 0x0000001104107224 */ /* 0x000fe200078e0205 */
[----:B------:R-:W-:Y:S01]  /*1330*/  LOP3.LUT R17, R31, R6, RZ, 0xc0, !PT ;  /* 0x000000061f117212 */ /* 0x000fe200078ec0ff */
[----:B----4-:R-:W-:-:S02]  /*1340*/  IMAD R4, R20, R37, R32 ;  /* 0x0000002514047224 */ /* 0x010fc400078e0220 */
[----:B--2---:R-:W-:Y:S02]  /*1350*/  IMAD R6, R16, R30, R25 ;  /* 0x0000001e10067224 */ /* 0x004fe400078e0219 */
[----:B------:R-:W-:Y:S02]  /*1360*/  IMAD R17, R4, R33, R17 ;  /* 0x0000002104117224 */ /* 0x000fe400078e0211 */
[----:B------:R-:W-:Y:S02]  /*1370*/  IMAD.MOV.U32 R20, RZ, RZ, 0x1 ;  /* 0x00000001ff147424 */ /* 0x000fe400078e00ff */
[----:B------:R-:W-:Y:S01]  /*1380*/  IMAD.MOV.U32 R4, RZ, RZ, R36 ;  /* 0x000000ffff047224 */ /* 0x000fe200078e0024 */
[----:B------:R-:W-:Y:S02]  /*1390*/  SEL R5, R17, R6, !P3 ;  /* 0x0000000611057207 */ /* 0x000fe40005800000 */
[----:B------:R-:W-:-:S07]  /*13a0*/  SEL R6, R6, R17, !P3 ;  /* 0x0000001106067207 */ /* 0x000fce0005800000 */
.L_x_12:
[----:B------:R-:W-:Y:S05]  /*13b0*/  @!P2 BRA `(.L_x_15) ;  /* 0x00000000000ca947 */ /* 0x000fea0003800000 */
[----:B------:R-:W-:Y:S01]  /*13c0*/  UCGABAR_WAIT ;  /* 0x0000000000007dc7 */ /* 0x000fe20008000000 */
[----:B------:R-:W-:Y:S01]  /*13d0*/  CCTL.IVALL ;  /* 0x00000000ff00798f */ /* 0x000fe20002000000 */
[----:B------:R-:W-:Y:S05]  /*13e0*/  BRA `(.L_x_16) ;  /* 0x0000000000047947 */ /* 0x000fea0003800000 */
.L_x_15:
[----:B------:R-:W-:Y:S06]  /*13f0*/  BAR.SYNC.DEFER_BLOCKING 0x0 ;  /* 0x0000000000007b1d */ /* 0x000fec0000010000 */
.L_x_16:
[----:B------:R-:W-:Y:S05]  /*1400*/  @!P4 BRA `(.L_x_17) ;  /* 0x000000a80038c947 */ /* 0x000fea0003800000 */
[----:B------:R-:W-:-:S13]  /*1410*/  ISETP.GT.U32.AND P0, PT, R38, 0x1, PT ;  /* 0x000000012600780c */ /* 0x000fda0003f04070 */
[----:B------:R-:W-:Y:S05]  /*1420*/  @P0 EXIT ;  /* 0x000000000000094d */ /* 0x000fea0003800000 */
.L_x_18:
[----:B------:R-:W-:-:S08]  /*1430*/  NOP ;  /* 0x0000000000007918 */ /* 0x000fd00000000000 */
[----:B------:R-:W0:Y:S02]  /*1440*/  USETMAXREG.TRY_ALLOC.CTAPOOL UP0, 0xe8 ;  /* 0x000000e8000079c8 */ /* 0x000e240008000600 */
[----:B0-----:R-:W-:-:S13]  /*1450*/  PLOP3.LUT P0, PT, PT, PT, UP0, 0x80, 0x0 ;  /* 0x000000000000781c */ /* 0x001fda0003f0f008 */
[----:B------:R-:W-:Y:S05]  /*1460*/  @!P0 BRA `(.L_x_18) ;  /* 0xfffffffc00f08947 */ /* 0x000fea000383ffff */
[----:B------:R-:W-:-:S13]  /*1470*/  LOP3.LUT P0, RZ, R20, 0xff, RZ, 0xc0, !PT ;  /* 0x000000ff14ff7812 */ /* 0x000fda000780c0ff */
[----:B------:R-:W-:Y:S05]  /*1480*/  @!P0 EXIT ;  /* 0x000000000000894d */ /* 0x000fea0003800000 */
[----:B------:R-:W0:Y:S01]  /*1490*/  S2UR UR5, SR_CgaCtaId ;  /* 0x00000000000579c3 */ /* 0x000e220000008800 */
[CC--:B------:R-:W-:Y:S01]  /*14a0*/  LEA.HI R15, R19.reuse, R14.reuse, RZ, 0x2 ;  /* 0x0000000e130f7211 */ /* 0x0c0fe200078f10ff */
[----:B------:R-:W-:Y:S01]  /*14b0*/  UIADD3 UR9, UR11, -0x1, URZ ;  /* 0xffffffff0b097890 */ /* 0x000fe2000fffe03f */
[----:B------:R-:W-:Y:S01]  /*14c0*/  LEA.HI R19, R19, R14, RZ, 0x5 ;  /* 0x0000000e13137211 */ /* 0x000fe200078f28ff */
[----:B------:R-:W-:Y:S01]  /*14d0*/  UMOV UR8, 0x400 ;  /* 0x0000040000087882 */ /* 0x000fe20000000000 */
[--C-:B------:R-:W-:Y:S01]  /*14e0*/  SHF.R.S32.HI R18, RZ, 0x2, R15.reuse ;  /* 0x00000002ff127819 */ /* 0x100fe2000001140f */
[----:B------:R-:W-:Y:S01]  /*14f0*/  UISETP.LT.AND UP0, UPT, UR6, 0x1, UPT ;  /* 0x000000010600788c */ /* 0x000fe2000bf01270 */
[----:B------:R-:W-:Y:S01]  /*1500*/  SHF.R.S32.HI R17, RZ, 0x1f, R15 ;  /* 0x0000001fff117819 */ /* 0x000fe2000001140f */
[----:B------:R-:W-:Y:S01]  /*1510*/  USHF.L.U32 UR7, UR6, 0x1, URZ ;  /* 0x0000000106077899 */ /* 0x000fe2000800063f */
[----:B------:R-:W-:Y:S01]  /*1520*/  LOP3.LUT R15, R15, 0xfffffffc, RZ, 0xc0, !PT ;  /* 0xfffffffc0f0f7812 */ /* 0x000fe200078ec0ff */
[----:B------:R-:W-:Y:S01]  /*1530*/  USEL UR10, UR6, 0x1, UP0 ;  /* 0x00000001060a7887 */ /* 0x000fe20008000000 */
[----:B------:R-:W-:Y:S01]  /*1540*/  LEA.HI R17, R17, R18, RZ, 0x3 ;  /* 0x0000001211117211 */ /* 0x000fe200078f18ff */
[----:B------:R-:W-:Y:S01]  /*1550*/  UISETP.NE.AND UP0, UPT, UR9, URZ, UPT ;  /* 0x0000003f0900728c */ /* 0x000fe2000bf05270 */
[----:B------:R-:W-:Y:S01]  /*1560*/  LOP3.LUT R200, R7, 0x1, RZ, 0xfc, !PT ;  /* 0x0000000107c87812 */ /* 0x000fe200078efcff */
[----:B------:R-:W-:Y:S01]  /*1570*/  IMAD.IADD R16, R14, 0x1, -R15 ;  /* 0x000000010e107824 */ /* 0x000fe200078e0a0f */
[----:B------:R-:W-:Y:S01]  /*1580*/  LOP3.LUT R17, R17, 0xfffffff8, RZ, 0xc0, !PT ;  /* 0xfffffff811117812 */ /* 0x000fe200078ec0ff */
[----:B------:R-:W-:-:S02]  /*1590*/  USEL UR14, URZ, 0x1, UP0 ;  /* 0x000000013f0e7887 */ /* 0x000fc40008000000 */
[----:B------:R-:W-:Y:S02]  /*15a0*/  UIADD3 UR10, -UR10, UR6, URZ ;  /* 0x000000060a0a7290 */ /* 0x000fe4000fffe13f */
[----:B------:R-:W-:Y:S01]  /*15b0*/  IMAD.IADD R18, R18, 0x1, -R17 ;  /* 0x0000000112127824 */ /* 0x000fe200078e0a11 */
[----:B------:R-:W-:Y:S01]  /*15c0*/  SHF.R.S32.HI R17, RZ, 0x5, R19 ;  /* 0x00000005ff117819 */ /* 0x000fe20000011413 */
[----:B------:R-:W-:Y:S01]  /*15d0*/  IMAD.U32 R201, RZ, RZ, UR14 ;  /* 0x0000000effc97e24 */ /* 0x000fe2000f8e00ff */
[----:B0-----:R-:W-:Y:S02]  /*15e0*/  ULEA UR8, UR5, UR8, 0x18 ;  /* 0x0000000805087291 */ /* 0x001fe4000f8ec03f */
[--C-:B------:R-:W-:Y:S01]  /*15f0*/  SHF.R.S32.HI R19, RZ, 0x1f, R18.reuse ;  /* 0x0000001fff137819 */ /* 0x100fe20000011412 */
[----:B------:R-:W-:Y:S01]  /*1600*/  USHF.L.U32 UR5, UR9, 0x3, URZ ;  /* 0x0000000309057899 */ /* 0x000fe2000800063f */
[----:B------:R-:W-:Y:S01]  /*1610*/  IMAD R20, R17, -0x10, -R18 ;  /* 0xfffffff011147824 */ /* 0x000fe200078e0a12 */
[----:B------:R-:W-:-:S02]  /*1620*/  UIADD3 UR9, UR8, 0x80, URZ ;  /* 0x0000008008097890 */ /* 0x000fc4000fffe03f */
[----:B------:R-:W-:Y:S01]  /*1630*/  ULOP3.LUT UR5, UR5, 0x8, URZ, 0xc0, !UPT ;  /* 0x0000000805057892 */ /* 0x000fe2000f8ec03f */
[----:B------:R-:W-:Y:S01]  /*1640*/  IMAD.WIDE R14, R17, 0x10, R18 ;  /* 0x00000010110e7825 */ /* 0x000fe200078e0212 */
[----:B------:R-:W-:Y:S02]  /*1650*/  ULEA UR11, UR11, UR9, 0x3 ;  /* 0x000000090b0b7291 */ /* 0x000fe4000f8e183f */
[----:B------:R-:W-:Y:S02]  /*1660*/  ULOP3.LUT UR12, UR5, 0x8, URZ, 0x3c, !UPT ;  /* 0x00000008050c7892 */ /* 0x000fe4000f8e3c3f */
[----:B------:R-:W-:-:S03]  /*1670*/  ULOP3.LUT UR13, UR5, 0x18, URZ, 0x3c, !UPT ;  /* 0x00000018050d7892 */ /* 0x000fc6000f8e3c3f */
[----:B------:R-:W-:Y:S02]  /*1680*/  ULDC UR5, c[0x0][0x284] ;  /* 0x0000a10000057ab9 */ /* 0x000fe40000000800 */
[----:B------:R-:W-:-:S07]  /*1690*/  VIADD R17, R20, UR5 ;  /* 0x0000000514117c36 */ /* 0x000fce0008000000 */
.L_x_223:
[----:B------:R-:W-:Y:S01]  /*16a0*/  SHF.L.U32 R18, R201, 0x1f, RZ ;  /* 0x0000001fc9127819 */ /* 0x000fe200000006ff */
[----:B------:R-:W0:Y:S01]  /*16b0*/  LDC R19, c[0x0][0x28c] ;  /* 0x0000a300ff137b82 */ /* 0x000e220000000800 */
[----:B------:R-:W-:Y:S01]  /*16c0*/  UMOV UR5, URZ ;  /* 0x0000003f00057c82 */ /* 0x000fe20008000000 */
[----:B------:R-:W-:Y:S01]  /*16d0*/  UMOV UR15, UR17 ;  /* 0x00000011000f7c82 */ /* 0x000fe20008000000 */
[----:B-1----:R-:W1:Y:S01]  /*16e0*/  SYNCS.PHASECHK.TRANS64.TRYWAIT P0, [UR11+-0x8], R18 ;  /* 0xfffff812ff0075a7 */ /* 0x002e62000800014b */
[----:B0-----:R-:W-:Y:S01]  /*16f0*/  ISETP.GE.AND P1, PT, R19, 0x1, PT ;  /* 0x000000011300780c */ /* 0x001fe20003f26270 */
[----:B-1--4-:R-:W-:-:S12]  /*1700*/  @!P0 BRA `(.L_x_19) ;  /* 0x000000b400e08947 */ /* 0x012fd80003800000 */
.L_x_248:
[----:B------:R-:W-:Y:S01]  /*1710*/  UMOV UR16, URZ ;  /* 0x0000003f00107c82 */ /* 0x000fe20008000000 */
[----:B------:R-:W-:Y:S01]  /*1720*/  UMOV UR18, URZ ;  /* 0x0000003f00127c82 */ /* 0x000fe20008000000 */
[----:B------:R-:W-:Y:S02]  /*1730*/  CS2R R112, SRZ ;  /* 0x0000000000707805 */ /* 0x000fe4000001ff00 */
[----:B------:R-:W-:Y:S02]  /*1740*/  CS2R R114, SRZ ;  /* 0x0000000000727805 */ /* 0x000fe4000001ff00 */
[----:B------:R-:W-:Y:S02]  /*1750*/  CS2R R116, SRZ ;  /* 0x0000000000747805 */ /* 0x000fe4000001ff00 */
[----:B------:R-:W-:Y:S02]  /*1760*/  CS2R R118, SRZ ;  /* 0x0000000000767805 */ /* 0x000fe4000001ff00 */
[----:B------:R-:W-:-:S02]  /*1770*/  CS2R R120, SRZ ;  /* 0x0000000000787805 */ /* 0x000fc4000001ff00 */
[----:B------:R-:W-:Y:S02]  /*1780*/  CS2R R122, SRZ ;  /* 0x00000000007a7805 */ /* 0x000fe4000001ff00 */
        /* <DEDUP_REMOVED lines=37> */
[----:B------:R-:W-:Y:S01]  /*19e0*/  CS2R R198, SRZ ;  /* 0x0000000000c67805 */ /* 0x000fe2000001ff00 */
[----:B------:R-:W-:Y:S01]  /*19f0*/  IMAD.U32 R22, RZ, RZ, UR4 ;  /* 0x00000004ff167e24 */ /* 0x000fe2000f8e00ff */
        /* <DEDUP_REMOVED lines=43> */
[----:B------:R-:W-:Y:S01]  /*1cb0*/  CS2R R30, SRZ ;  /* 0x00000000001e7805 */ /* 0x000fe2000001ff00 */
[----:B------:R-:W-:Y:S06]  /*1cc0*/  @!P1 BRA `(.L_x_20) ;  /* 0x00000014007c9947 */ /* 0x000fec0003800000 */
[----:B------:R-:W-:-:S13]  /*1cd0*/  ISETP.NE.AND P1, PT, R200, 0x3, PT ;  /* 0x00000003c800780c */ /* 0x000fda0003f25270 */
[----:B------:R-:W-:Y:S05]  /*1ce0*/  @!P1 BRA `(.L_x_21) ;  /* 0x0000000000049947 */ /* 0x000fea0003800000 */
[----:B------:R-:W-:Y:S01]  /*1cf0*/  BPT.TRAP 0x1 ;  /* 0x000000040000795c */ /* 0x000fe20000300000 */
.L_x_21:
[----:B------:R-:W-:Y:S01]  /*1d00*/  ULEA UR14, UR17, UR8, 0x3 ;  /* 0x00000008110e7291 */ /* 0x000fe2000f8e183f */
[----:B0-----:R-:W-:-:S05]  /*1d10*/  IMAD.U32 R18, RZ, RZ, UR4 ;  /* 0x00000004ff127e24 */ /* 0x001fca000f8e00ff */
[----:B------:R-:W-:-:S04]  /*1d20*/  SHF.L.U32 R18, R18, 0x1f, RZ ;  /* 0x0000001f12127819 */ /* 0x000fc800000006ff */
[----:B------:R0:W1:Y:S01]  /*1d30*/  SYNCS.PHASECHK.TRANS64.TRYWAIT P0, [UR14], R18 ;  /* 0x00000012ff0075a7 */ /* 0x000062000800014e */
[----:B------:R-:W-:Y:S05]  /*1d40*/  @!P1 BRA `(.L_x_22) ;  /* 0x0000000000049947 */ /* 0x000fea0003800000 */
[----:B------:R-:W-:Y:S01]  /*1d50*/  BPT.TRAP 0x1 ;  /* 0x000000040000795c */ /* 0x000fe20000300000 */
.L_x_22:
[----:B------:R-:W-:Y:S01]  /*1d60*/  UMOV UR5, 0x4 ;  /* 0x0000000400057882 */ /* 0x000fe20000000000 */
[----:B------:R-:W-:Y:S01]  /*1d70*/  IMAD.MOV.U32 R112, RZ, RZ, RZ ;  /* 0x000000ffff707224 */ /* 0x000fe200078e00ff */
[----:B-1----:R-:W-:Y:S06]  /*1d80*/  @P0 BRA `(.L_x_23) ;  /* 0x0000000000080947 */ /* 0x002fec0003800000 */
[----:B------:R-:W1:Y:S02]  /*1d90*/  SYNCS.PHASECHK.TRANS64.TRYWAIT P0, [UR14], R18 ;  /* 0x00000012ff0075a7 */ /* 0x000e64000800014e */
[----:B-1----:R-:W-:Y:S05]  /*1da0*/  @!P0 BRA `(.L_x_24) ;  /* 0x000000b000508947 */ /* 0x002fea0003800000 */
.L_x_23:
[----:B------:R-:W-:Y:S01]  /*1db0*/  UIADD3 UR14, UR8, 0x180, URZ ;  /* 0x00000180080e7890 */ /* 0x000fe2000fffe03f */
[----:B------:R-:W-:Y:S01]  /*1dc0*/  WARPGROUP.ARRIVE ;  /* 0x00000000000079c5 */ /* 0x000fe20000000000 */
[----:B------:R-:W-:Y:S01]  /*1dd0*/  UIADD3 UR15, UR8, 0xe180, URZ ;  /* 0x0000e180080f7890 */ /* 0x000fe2000fffe03f */
[----:B------:R-:W-:Y:S01]  /*1de0*/  IMAD.MOV.U32 R113, RZ, RZ, RZ ;  /* 0x000000ffff717224 */ /* 0x000fe200078e00ff */
[----:B------:R-:W-:Y:S01]  /*1df0*/  USHF.R.U32.HI UR14, URZ, 0x4, UR14 ;  /* 0x000000043f0e7899 */ /* 0x000fe2000801160e */
[----:B------:R-:W-:Y:S01]  /*1e00*/  CS2R R114, SRZ ;  /* 0x0000000000727805 */ /* 0x000fe2000001ff00 */
[----:B------:R-:W-:Y:S01]  /*1e10*/  USHF.R.U32.HI UR15, URZ, 0x4, UR15 ;  /* 0x000000043f0f7899 */ /* 0x000fe2000801160f */
[----:B------:R-:W-:Y:S01]  /*1e20*/  CS2R R116, SRZ ;  /* 0x0000000000747805 */ /* 0x000fe2000001ff00 */
[----:B------:R-:W-:Y:S01]  /*1e30*/  ULOP3.LUT UR14, UR14, 0x3fff, URZ, 0xc0, !UPT ;  /* 0x00003fff0e0e7892 */ /* 0x000fe2000f8ec03f */
[----:B------:R-:W-:Y:S01]  /*1e40*/  CS2R R118, SRZ ;  /* 0x0000000000767805 */ /* 0x000fe2000001ff00 */
[----:B------:R-:W-:Y:S01]  /*1e50*/  ULOP3.LUT UR15, UR15, 0x3fff, URZ, 0xc0, !UPT ;  /* 0x00003fff0f0f7892 */ /* 0x000fe2000f8ec03f */
[----:B------:R-:W-:Y:S01]  /*1e60*/  CS2R R120, SRZ ;  /* 0x0000000000787805 */ /* 0x000fe2000001ff00 */
[----:B------:R-:W-:Y:S01]  /*1e70*/  ULOP3.LUT UR16, UR14, 0x10000, URZ, 0xfc, !UPT ;  /* 0x000100000e107892 */ /* 0x000fe2000f8efc3f */
[----:B------:R-:W-:Y:S01]  /*1e80*/  CS2R R122, SRZ ;  /* 0x00000000007a7805 */ /* 0x000fe2000001ff00 */
[----:B------:R-:W-:Y:S01]  /*1e90*/  ULOP3.LUT UR14, UR15, 0x10000, URZ, 0xfc, !UPT ;  /* 0x000100000f0e7892 */ /* 0x000fe2000f8efc3f */
[----:B------:R-:W-:Y:S01]  /*1ea0*/  CS2R R124, SRZ ;  /* 0x00000000007c7805 */ /* 0x000fe2000001ff00 */
[----:B------:R-:W-:Y:S01]  /*1eb0*/  ULEA UR15, UR17, UR16, 0x9 ;  /* 0x00000010110f7291 */ /* 0x000fe2000f8e483f */
[----:B------:R-:W-:Y:S01]  /*1ec0*/  CS2R R126, SRZ ;  /* 0x00000000007e7805 */ /* 0x000fe2000001ff00 */
[----:B------:R-:W-:Y:S01]  /*1ed0*/  UIMAD UR14, UR17, 0x580, UR14 ;  /* 0x00000580110e78a4 */ /* 0x000fe2000f8e020e */
[----:B------:R-:W-:Y:S01]  /*1ee0*/  CS2R R128, SRZ ;  /* 0x0000000000807805 */ /* 0x000fe2000001ff00 */
[----:B------:R-:W-:Y:S01]  /*1ef0*/  UMOV UR21, 0x40000040 ;  /* 0x4000004000157882 */ /* 0x000fe20000000000 */
[----:B------:R-:W-:Y:S01]  /*1f00*/  UMOV UR23, 0x40000040 ;  /* 0x4000004000177882 */ /* 0x000fe20000000000 */
[----:B------:R-:W-:Y:S01]  /*1f10*/  UIADD3 UR16, UR14, 0x80, URZ ;  /* 0x000000800e107890 */ /* 0x000fe2000fffe03f */
[----:B------:R-:W-:Y:S01]  /*1f20*/  CS2R R130, SRZ ;  /* 0x0000000000827805 */ /* 0x000fe2000001ff00 */
[----:B------:R-:W-:Y:S01]  /*1f30*/  UMOV UR20, UR15 ;  /* 0x0000000f00147c82 */ /* 0x000fe20008000000 */
[----:B------:R-:W-:Y:S01]  /*1f40*/  UMOV UR22, UR14 ;  /* 0x0000000e00167c82 */ /* 0x000fe20008000000 */
[----:B------:R-:W-:Y:S01]  /*1f50*/  UIADD3 UR18, UR14, 0x100, URZ ;  /* 0x000001000e127890 */ /* 0x000fe2000fffe03f */
[----:B------:R-:W-:Y:S01]  /*1f60*/  QGMMA.64x16x32.F32.E4M3.E4M3 R104, gdesc[UR20], RZ, !UPT ;  /* 0x00200000146879f3 */ /* 0x000fe2000c7008ff */
[----:B------:R-:W-:Y:S01]  /*1f70*/  UMOV UR23, 0x40000040 ;  /* 0x4000004000177882 */ /* 0x000fe20000000000 */
        /* <DEDUP_REMOVED lines=39> */
[----:B------:R-:W-:Y:S01]  /*21f0*/  UIADD3 UR20, UR15, 0x2, URZ ;  /* 0x000000020f147890 */ /* 0x000fe2000fffe03f */
[----:B------:R-:W-:Y:S01]  /*2200*/  CS2R R132, SRZ ;  /* 0x0000000000847805 */ /* 0x000fe2000001ff00 */
[----:B------:R-:W-:Y:S01]  /*2210*/  UIADD3 UR22, UR14, 0x2, URZ ;  /* 0x000000020e167890 */ /* 0x000fe2000fffe03f */
[----:B------:R-:W-:Y:S01]  /*2220*/  CS2R R134, SRZ ;  /* 0x0000000000867805 */ /* 0x000fe2000001ff00 */
[----:B------:R-:W-:Y:S01]  /*2230*/  UMOV UR21, 0x40000040 ;  /* 0x4000004000157882 */ /* 0x000fe20000000000 */
[----:B------:R-:W-:Y:S01]  /*2240*/  UMOV UR23, 0x40000040 ;  /* 0x4000004000177882 */ /* 0x000fe20000000000 */
[----:B------:R-:W-:-:S02]  /*2250*/  CS2R R136, SRZ ;  /* 0x0000000000887805 */ /* 0x000fc4000001ff00 */
[----:B------:R-:W-:Y:S02]  /*2260*/  CS2R R138, SRZ ;  /* 0x00000000008a7805 */ /* 0x000fe4000001ff00 */
[----:B------:R-:W-:Y:S02]  /*2270*/  CS2R R140, SRZ ;  /* 0x00000000008c7805 */ /* 0x000fe4000001ff00 */
[----:B------:R-:W-:Y:S02]  /*2280*/  CS2R R142, SRZ ;  /* 0x00000000008e7805 */ /* 0x000fe4000001ff00 */
[----:B------:R-:W-:Y:S01]  /*2290*/  CS2R R144, SRZ ;  /* 0x0000000000907805 */ /* 0x000fe2000001ff00 */
[----:B------:R-:W-:Y:S01]  /*22a0*/  QGMMA.64x16x32.F32.E4M3.E4M3 R104, gdesc[UR20], R104 ;  /* 0x00200000146879f3 */ /* 0x000fe20008700868 */
[----:B------:R-:W-:Y:S01]  /*22b0*/  UMOV UR22, UR16 ;  /* 0x0000001000167c82 */ /* 0x000fe20008000000 */
[----:B------:R-:W-:Y:S01]  /*22c0*/  UMOV UR23, 0x40000040 ;  /* 0x4000004000177882 */ /* 0x000fe20000000000 */
[----:B------:R-:W-:Y:S01]  /*22d0*/  UIADD3 UR16, UR14, 0x182, URZ ;  /* 0x000001820e107890 */ /* 0x000fe2000fffe03f */
[----:B------:R-:W-:Y:S01]  /*22e0*/  QGMMA.64x16x32.F32.E4M3.E4M3 R96, gdesc[UR20], R96 ;  /* 0x00200000146079f3 */ /* 0x000fe20008700860 */
[----:B------:R-:W-:Y:S01]  /*22f0*/  UMOV UR22, UR18 ;  /* 0x0000001200167c82 */ /* 0x000fe20008000000 */
[----:B------:R-:W-:Y:S01]  /*2300*/  UMOV UR23, 0x40000040 ;  /* 0x4000004000177882 */ /* 0x000fe20000000000 */
[----:B------:R-:W-:Y:S01]  /*2310*/  UIADD3 UR18, UR14, 0x202, URZ ;  /* 0x000002020e127890 */ /* 0x000fe2000fffe03f */
[----:B------:R-:W-:Y:S01]  /*2320*/  QGMMA.64x16x32.F32.E4M3.E4M3 R88, gdesc[UR20], R88 ;  /* 0x00200000145879f3 */ /* 0x000fe20008700858 */
[----:B------:R-:W-:Y:S01]  /*2330*/  UMOV UR23, 0x40000040 ;  /* 0x4000004000177882 */ /* 0x000fe20000000000 */
[----:B------:R-:W-:Y:S01]  /*2340*/  UMOV UR22, UR16 ;  /* 0x0000001000167c82 */ /* 0x000fe20008000000 */
        /* <DEDUP_REMOVED lines=80> */
[----:B------:R-:W-:Y:S01]  /*2850*/  CS2R R160, SRZ ;  /* 0x0000000000a07805 */ /* 0x000fe2000001ff00 */
[----:B------:R-:W-:Y:S01]  /*2860*/  QGMMA.64x16x32.F32.E4M3.E4M3 R24, gdesc[UR20], R24 ;  /* 0x00200000141879f3 */ /* 0x000fe20008700818 */
[----:B------:R-:W-:Y:S01]  /*2870*/  UIADD3 UR20, UR15, 0x6, URZ ;  /* 0x000000060f147890 */ /* 0x000fe2000fffe03f */
[----:B------:R-:W-:Y:S01]  /*2880*/  CS2R R162, SRZ ;  /* 0x0000000000a27805 */ /* 0x000fe2000001ff00 */
        /* <DEDUP_REMOVED lines=8> */
[----:B------:R-:W-:Y:S01]  /*2910*/  CS2R R172, SRZ ;  /* 0x0000000000ac7805 */ /* 0x000fe2000001ff00 */
[----:B------:R-:W-:Y:S01]  /*2920*/  QGMMA.64x16x32.F32.E4M3.E4M3 R104, gdesc[UR20], R104 ;  /* 0x00200000146879f3 */ /* 0x000fe20008700868 */
[----:B------:R-:W-:Y:S01]  /*2930*/  UMOV UR22, UR15 ;  /* 0x0000000f00167c82 */ /* 0x000fe20008000000 */
[----:B------:R-:W-:Y:S01]  /*2940*/  UIADD3 UR15, UR14, 0x186, URZ ;  /* 0x000001860e0f7890 */ /* 0x000fe2000fffe03f */
[----:B------:R-:W-:Y:S01]  /*2950*/  CS2R R174, SRZ ;  /* 0x0000000000ae7805 */ /* 0x000fe2000001ff00 */
[----:B------:R-:W-:Y:S01]  /*2960*/  UMOV UR23, 0x40000040 ;  /* 0x4000004000177882 */ /* 0x000fe20000000000 */
[----:B------:R-:W-:Y:S01]  /*2970*/  CS2R R176, SRZ ;  /* 0x0000000000b07805 */ /* 0x000fe2000001ff00 */
[----:B------:R-:W-:Y:S01]  /*2980*/  QGMMA.64x16x32.F32.E4M3.E4M3 R96, gdesc[UR20], R96 ;  /* 0x00200000146079f3 */ /* 0x000fe20008700860 */
[----:B------:R-:W-:Y:S01]  /*2990*/  UMOV UR22, UR16 ;  /* 0x0000001000167c82 */ /* 0x000fe20008000000 */
[----:B------:R-:W-:Y:S01]  /*29a0*/  UMOV UR23, 0x40000040 ;  /* 0x4000004000177882 */ /* 0x000fe20000000000 */
[----:B------:R-:W-:Y:S01]  /*29b0*/  UIADD3 UR16, UR14, 0x206, URZ ;  /* 0x000002060e107890 */ /* 0x000fe2000fffe03f */
        /* <DEDUP_REMOVED lines=25> */
[----:B------:R-:W-:Y:S01]  /*2b50*/  UIADD3 UR14, UR14, 0x506, URZ ;  /* 0x000005060e0e7890 */ /* 0x000fe2000fffe03f */
[----:B------:R-:W-:Y:S01]  /*2b60*/  QGMMA.64x16x32.F32.E4M3.E4M3 R48, gdesc[UR20], R48 ;  /* 0x00200000143079f3 */ /* 0x000fe20008700830 */
[----:B------:R-:W-:Y:S01]  /*2b70*/  UMOV UR22, UR16 ;  /* 0x0000001000167c82 */ /* 0x000fe20008000000 */
[----:B------:R-:W-:Y:S01]  /*2b80*/  UMOV UR23, 0x40000040 ;  /* 0x4000004000177882 */ /* 0x000fe20000000000 */
[----:B------:R-:W-:Y:S01]  /*2b90*/  CS2R R188, SRZ ;  /* 0x0000000000bc7805 */ /* 0x000fe2000001ff00 */
[----:B------:R-:W-:Y:S01]  /*2ba0*/  QGMMA.64x16x32.F32.E4M3.E4M3 R40, gdesc[UR20], R40 ;  /* 0x00200000142879f3 */ /* 0x000fe20008700828 */
[----:B------:R-:W-:Y:S01]  /*2bb0*/  UMOV UR22, UR15 ;  /* 0x0000000f00167c82 */ /* 0x000fe20008000000 */
[----:B------:R-:W-:Y:S01]  /*2bc0*/  ULDC UR15, c[0x0][0x50c] ;  /* 0x00014300000f7ab9 */ /* 0x000fe20000000800 */
[----:B------:R-:W-:Y:S01]  /*2bd0*/  UMOV UR23, 0x40000040 ;  /* 0x4000004000177882 */ /* 0x000fe20000000000 */
[----:B------:R-:W-:Y:S01]  /*2be0*/  UISETP.NE.AND UP0, UPT, UR15, 0x4, UPT ;  /* 0x000000040f00788c */ /* 0x000fe2000bf05270 */
[----:B------:R-:W-:Y:S01]  /*2bf0*/  QGMMA.64x16x32.F32.E4M3.E4M3 R32, gdesc[UR20], R32 ;  /* 0x00200000142079f3 */ /* 0x000fe20008700820 */
[----:B------:R-:W-:Y:S01]  /*2c00*/  UMOV UR22, UR14 ;  /* 0x0000000e00167c82 */ /* 0x000fe20008000000 */
[----:B------:R-:W-:Y:S01]  /*2c10*/  UMOV UR23, 0x40000040 ;  /* 0x4000004000177882 */ /* 0x000fe20000000000 */
[----:B------:R-:W-:Y:S01]  /*2c20*/  USEL UR16, URZ, 0x1, UP0 ;  /* 0x000000013f107887 */ /* 0x000fe20008000000 */
[----:B------:R-:W-:Y:S01]  /*2c30*/  QGMMA.64x16x32.F32.E4M3.E4M3 R24, gdesc[UR20], R24, gsb0 ;  /* 0x00200000141879f3 */ /* 0x000fe20008000818 */
[----:B------:R-:W-:-:S02]  /*2c40*/  CS2R R190, SRZ ;  /* 0x0000000000be7805 */ /* 0x000fc4000001ff00 */
[----:B------:R-:W-:Y:S02]  /*2c50*/  CS2R R192, SRZ ;  /* 0x0000000000c07805 */ /* 0x000fe4000001ff00 */
[----:B------:R-:W-:Y:S02]  /*2c60*/  CS2R R194, SRZ ;  /* 0x0000000000c27805 */ /* 0x000fe4000001ff00 */
[----:B------:R-:W-:Y:S02]  /*2c70*/  CS2R R196, SRZ ;  /* 0x0000000000c47805 */ /* 0x000fe4000001ff00 */
[----:B------:R-:W-:Y:S02]  /*2c80*/  ISETP.NE.AND P0, PT, RZ, UR16, PT ;  /* 0x00000010ff007c0c */ /* 0x000fe4000bf05270 */
[----:B------:R-:W-:-:S11]  /*2c90*/  CS2R R198, SRZ ;  /* 0x0000000000c67805 */ /* 0x000fd6000001ff00 */
[----:B------:R-:W-:Y:S05]  /*2ca0*/  @!P0 BRA `(.L_x_25) ;  /* 0x0000000400688947 */ /* 0x000fea0003800000 */
[----:B------:R-:W-:Y:S02]  /*2cb0*/  WARPGROUP.DEPBAR.LE gsb0, 0x0 ;  /* 0x00008000000079c5 */ /* 0x000fe40000010000 */
[----:B------:R-:W-:-:S01]  /*2cc0*/  FADD R199, RZ, R104 ;  /* 0x00000068ffc77221 */ /* 0x000fc20000000000 */
[----:B------:R-:W-:Y:S01]  /*2cd0*/  FADD R198, RZ, R105 ;  /* 0x00000069ffc67221 */ /* 0x000fe20000000000 */
        /* <DEDUP_REMOVED lines=86> */
[----:B------:R-:W-:-:S06]  /*3240*/  UMOV UR5, URZ ;  /* 0x0000003f00057c82 */ /* 0x000fcc0008000000 */
.L_x_25:
[----:B------:R-:W-:Y:S01]  /*3250*/  UIADD3 UR15, UR17, 0x1, URZ ;  /* 0x00000001110f7890 */ /* 0x000fe2000fffe03f */
[----:B------:R-:W-:-:S03]  /*3260*/  UMOV UR18, 0x1 ;  /* 0x0000000100127882 */ /* 0x000fc60000000000 */
[----:B------:R-:W-:-:S04]  /*3270*/  UISETP.NE.AND UP0, UPT, UR15, 0x7, UPT ;  /* 0x000000070f00788c */ /* 0x000fc8000bf05270 */
[----:B------:R-:W-:Y:S02]  /*3280*/  USEL UR14, URZ, 0x1, UP0 ;  /* 0x000000013f0e7887 */ /* 0x000fe40008000000 */
[----:B------:R-:W-:Y:S02]  /*3290*/  USEL UR15, UR15, URZ, UP0 ;  /* 0x0000003f0f0f7287 */ /* 0x000fe40008000000 */
[----:B------:R-:W-:-:S06]  /*32a0*/  ULOP3.LUT UR14, UR4, UR14, URZ, 0x3c, !UPT ;  /* 0x0000000e040e7292 */ /* 0x000fcc000f8e3c3f */
[----:B------:R-:W-:-:S07]  /*32b0*/  IMAD.U32 R22, RZ, RZ, UR14 ;  /* 0x0000000eff167e24 */ /* 0x000fce000f8e00ff */
.L_x_20:
[----:B------:R-:W-:-:S06]  /*32c0*/  UISETP.GE.AND UP0, UPT, UR10, 0x1, UPT ;  /* 0x000000010a00788c */ /* 0x000fcc000bf06270 */
[----:B------:R-:W-:-:S13]  /*32d0*/  PLOP3.LUT P0, PT, PT, PT, UP0, 0x80, 0x0 ;  /* 0x000000000000781c */ /* 0x000fda0003f0f008 */
[----:B------:R-:W-:Y:S05]  /*32e0*/  @!P0 BRA `(.L_x_26) ;  /* 0x0000001400188947 */ /* 0x000fea0003800000 */
[----:B01----:R-:W-:Y:S01]  /*32f0*/  IMAD.U32 R18, RZ, RZ, UR10 ;  /* 0x0000000aff127e24 */ /* 0x003fe2000f8e00ff */
[----:B------:R-:W-:Y:S01]  /*3300*/  ULDC UR14, c[0x0][0x50c] ;  /* 0x00014300000e7ab9 */ /* 0x000fe20000000800 */
[----:B------:R-:W-:-:S07]  /*3310*/  IMAD.U32 R19, RZ, RZ, UR17 ;  /* 0x00000011ff137e24 */ /* 0x000fce000f8e00ff */
.L_x_34:
[----:B------:R-:W-:-:S13]  /*3320*/  ISETP.NE.AND P1, PT, R200, 0x3, PT ;  /* 0x00000003c800780c */ /* 0x000fda0003f25270 */
[----:B------:R-:W-:Y:S05]  /*3330*/  @!P1 BRA `(.L_x_27) ;  /* 0x0000000000049947 */ /* 0x000fea0003800000 */
[----:B------:R-:W-:Y:S01]  /*3340*/  BPT.TRAP 0x1 ;  /* 0x000000040000795c */ /* 0x000fe20000300000 */
.L_x_27:
[----:B------:R-:W-:Y:S01]  /*3350*/  ULEA UR19, UR15, UR8, 0x3 ;  /* 0x000000080f137291 */ /* 0x000fe2000f8e183f */
[----:B------:R-:W-:-:S08]  /*3360*/  SHF.L.U32 R20, R22, 0x1f, RZ ;  /* 0x0000001f16147819 */ /* 0x000fd000000006ff */
[----:B------:R0:W1:Y:S01]  /*3370*/  SYNCS.PHASECHK.TRANS64.TRYWAIT P0, [UR19], R20 ;  /* 0x00000014ff0075a7 */ /* 0x0000620008000153 */
[----:B------:R-:W-:Y:S05]  /*3380*/  @!P1 BRA `(.L_x_28) ;  /* 0x0000000000049947 */ /* 0x000fea0003800000 */
[----:B------:R-:W-:Y:S01]  /*3390*/  BPT.TRAP 0x1 ;  /* 0x000000040000795c */ /* 0x000fe20000300000 */
.L_x_28:
[----:B-1----:R-:W-:Y:S05]  /*33a0*/  @P0 BRA `(.L_x_29) ;  /* 0x0000000000080947 */ /* 0x002fea0003800000 */
[----:B------:R-:W1:Y:S02]  /*33b0*/  SYNCS.PHASECHK.TRANS64.TRYWAIT P0, [UR19], R20 ;  /* 0x00000014ff0075a7 */ /* 0x000e640008000153 */
[----:B-1----:R-:W-:Y:S05]  /*33c0*/  @!P0 BRA `(.L_x_30) ;  /* 0x0000009800e08947 */ /* 0x002fea0003800000 */
.L_x_29:
[----:B------:R-:W-:Y:S01]  /*33d0*/  UIADD3 UR20, UR8, 0xe180, URZ ;  /* 0x0000e18008147890 */ /* 0x000fe2000fffe03f */
[----:B------:R-:W-:Y:S01]  /*33e0*/  WARPGROUP.ARRIVE ;  /* 0x00000000000079c5 */ /* 0x000fe20000000000 */
[----:B------:R-:W-:Y:S02]  /*33f0*/  UIADD3 UR19, UR8, 0x180, URZ ;  /* 0x0000018008137890 */ /* 0x000fe4000fffe03f */
[----:B------:R-:W-:Y:S02]  /*3400*/  USHF.R.U32.HI UR20, URZ, 0x4, UR20 ;  /* 0x000000043f147899 */ /* 0x000fe40008011614 */
[----:B------:R-:W-:Y:S02]  /*3410*/  USHF.R.U32.HI UR19, URZ, 0x4, UR19 ;  /* 0x000000043f137899 */ /* 0x000fe40008011613 */
[----:B------:R-:W-:Y:S02]  /*3420*/  UISETP.NE.AND UP0, UPT, UR16, URZ, UPT ;  /* 0x0000003f1000728c */ /* 0x000fe4000bf05270 */
[----:B------:R-:W-:-:S02]  /*3430*/  ULOP3.LUT UR20, UR20, 0x3fff, URZ, 0xc0, !UPT ;  /* 0x00003fff14147892 */ /* 0x000fc4000f8ec03f */
[----:B------:R-:W-:Y:S02]  /*3440*/  ULOP3.LUT UR19, UR19, 0x3fff, URZ, 0xc0, !UPT ;  /* 0x00003fff13137892 */ /* 0x000fe4000f8ec03f */
[----:B------:R-:W-:Y:S02]  /*3450*/  USEL UR18, UR18, URZ, !UP0 ;  /* 0x0000003f12127287 */ /* 0x000fe4000c000000 */
[----:B------:R-:W-:Y:S02]  /*3460*/  ULOP3.LUT UR16, UR20, 0x10000, URZ, 0xfc, !UPT ;  /* 0x0001000014107892 */ /* 0x000fe4000f8efc3f */
[----:B------:R-:W-:Y:S02]  /*3470*/  ULOP3.LUT UR19, UR19, 0x10000, URZ, 0xfc, !UPT ;  /* 0x0001000013137892 */ /* 0x000fe4000f8efc3f */
[----:B------:R-:W-:Y:S02]  /*3480*/  UISETP.NE.U32.AND UP0, UPT, UR18, URZ, UPT ;  /* 0x0000003f1200728c */ /* 0x000fe4000bf05070 */
[----:B------:R-:W-:-:S02]  /*3490*/  UIMAD UR16, UR15, 0x580, UR16 ;  /* 0x000005800f1078a4 */ /* 0x000fc4000f8e0210 */
[----:B------:R-:W-:Y:S02]  /*34a0*/  ULEA UR18, UR15, UR19, 0x9 ;  /* 0x000000130f127291 */ /* 0x000fe4000f8e483f */
[----:B------:R-:W-:Y:S02]  /*34b0*/  UIADD3 UR19, UR16, 0x80, URZ ;  /* 0x0000008010137890 */ /* 0x000fe4000fffe03f */
[----:B------:R-:W-:Y:S01]  /*34c0*/  UIADD3 UR26, UR16, 0x100, URZ ;  /* 0x00000100101a7890 */ /* 0x000fe2000fffe03f */
[----:B------:R-:W-:Y:S02]  /*34d0*/  UMOV UR21, 0x40000040 ;  /* 0x4000004000157882 */ /* 0x000fe40000000000 */
[----:B------:R-:W-:Y:S01]  /*34e0*/  UMOV UR20, UR18 ;  /* 0x0000001200147c82 */ /* 0x000fe20008000000 */
[----:B------:R-:W-:Y:S01]  /*34f0*/  UMOV UR22, UR16 ;  /* 0x0000001000167c82 */ /* 0x000fe20008000000 */
[----:B------:R-:W-:Y:S01]  /*3500*/  UMOV UR23, 0x40000040 ;  /* 0x4000004000177882 */ /* 0x000fe20000000000 */
[----:B------:R-:W-:Y:S01]  /*3510*/  UIADD3 UR27, UR16, 0x180, URZ ;  /* 0x00000180101b7890 */ /* 0x000fe2000fffe03f */
[----:B------:R-:W-:Y:S01]  /*3520*/  QGMMA.64x16x32.F32.E4M3.E4M3 R104, gdesc[UR20], R104, UP0 ;  /* 0x00200000146879f3 */ /* 0x000fe2000bf00868 */
        /* <DEDUP_REMOVED lines=40> */
[----:B------:R-:W-:-:S02]  /*37b0*/  UIADD3 UR20, UR18, 0x2, URZ ;  /* 0x0000000212147890 */ /* 0x000fc4000fffe03f */
[----:B------:R-:W-:Y:S01]  /*37c0*/  UIADD3 UR22, UR16, 0x2, URZ ;  /* 0x0000000210167890 */ /* 0x000fe2000fffe03f */
[----:B------:R-:W-:Y:S01]  /*37d0*/  UMOV UR21, 0x40000040 ;  /* 0x4000004000157882 */ /* 0x000fe20000000000 */
[----:B------:R-:W-:Y:S01]  /*37e0*/  UMOV UR23, 0x40000040 ;  /* 0x4000004000177882 */ /* 0x000fe20000000000 */
[----:B------:R-:W-:-:S04]  /*37f0*/  UIADD3 UR5, UR5, 0x4, URZ ;  /* 0x0000000405057890 */ /* 0x000fc8000fffe03f */
[----:B------:R-:W-:Y:S02]  /*3800*/  UISETP.NE.AND UP0, UPT, UR5, UR14, UPT ;  /* 0x0000000e0500728c */ /* 0x000fe4000bf05270 */
        /* <DEDUP_REMOVED lines=41> */
[----:B------:R-:W-:-:S02]  /*3aa0*/  UIADD3 UR20, UR18, 0x4, URZ ;  /* 0x0000000412147890 */ /* 0x000fc4000fffe03f */
[----:B------:R-:W-:Y:S01]  /*3ab0*/  UIADD3 UR22, UR16, 0x4, URZ ;  /* 0x0000000410167890 */ /* 0x000fe2000fffe03f */
[----:B------:R-:W-:Y:S01]  /*3ac0*/  UMOV UR21, 0x40000040 ;  /* 0x4000004000157882 */ /* 0x000fe20000000000 */
[----:B------:R-:W-:-:S07]  /*3ad0*/  UMOV UR23, 0x40000040 ;  /* 0x4000004000177882 */ /* 0x000fce0000000000 */
        /* <DEDUP_REMOVED lines=34> */
[----:B------:R-:W-:-:S02]  /*3d00*/  UMOV UR23, 0x40000040 ;  /* 0x4000004000177882 */ /* 0x000fc40000000000 */
[----:B------:R-:W-:Y:S01]  /*3d10*/  QGMMA.64x16x32.F32.E4M3.E4M3 R32, gdesc[UR20], R32 ;  /* 0x00200000142079f3 */ /* 0x000fe20008700820 */
[----:B------:R-:W-:Y:S01]  /*3d20*/  UMOV UR22, UR19 ;  /* 0x0000001300167c82 */ /* 0x000fe20008000000 */
[----:B------:R-:W-:Y:S01]  /*3d30*/  UMOV UR23, 0x40000040 ;  /* 0x4000004000177882 */ /* 0x000fe20000000000 */
[----:B------:R-:W-:Y:S01]  /*3d40*/  UIADD3 UR19, UR16, 0x106, URZ ;  /* 0x0000010610137890 */ /* 0x000fe2000fffe03f */
[----:B------:R-:W-:Y:S01]  /*3d50*/  QGMMA.64x16x32.F32.E4M3.E4M3 R24, gdesc[UR20], R24 ;  /* 0x00200000141879f3 */ /* 0x000fe20008700818 */
[----:B------:R-:W-:Y:S02]  /*3d60*/  UIADD3 UR20, UR18, 0x6, URZ ;  /* 0x0000000612147890 */ /* 0x000fe4000fffe03f */
[----:B------:R-:W-:Y:S02]  /*3d70*/  UIADD3 UR22, UR16, 0x6, URZ ;  /* 0x0000000610167890 */ /* 0x000fe4000fffe03f */
[----:B------:R-:W-:Y:S01]  /*3d80*/  UIADD3 UR18, UR16, 0x86, URZ ;  /* 0x0000008610127890 */ /* 0x000fe2000fffe03f */
[----:B------:R-:W-:Y:S01]  /*3d90*/  UMOV UR21, 0x40000040 ;  /* 0x4000004000157882 */ /* 0x000fe20000000000 */
[----:B------:R-:W-:-:S05]  /*3da0*/  UMOV UR23, 0x40000040 ;  /* 0x4000004000177882 */ /* 0x000fca0000000000 */
        /* <DEDUP_REMOVED lines=33> */
[----:B------:R-:W-:Y:S02]  /*3fc0*/  UMOV UR23, 0x40000040 ;  /* 0x4000004000177882 */ /* 0x000fe40000000000 */
[----:B------:R-:W-:Y:S01]  /*3fd0*/  QGMMA.64x16x32.F32.E4M3.E4M3 R32, gdesc[UR20], R32 ;  /* 0x00200000142079f3 */ /* 0x000fe20008700820 */
[----:B------:R-:W-:Y:S01]  /*3fe0*/  UMOV UR22, UR16 ;  /* 0x0000001000167c82 */ /* 0x000fe20008000000 */
[----:B------:R-:W-:Y:S01]  /*3ff0*/  UMOV UR23, 0x40000040 ;  /* 0x4000004000177882 */ /* 0x000fe20000000000 */
[----:B------:R-:W-:Y:S01]  /*4000*/  USEL UR16, URZ, 0x1, UP0 ;  /* 0x000000013f107887 */ /* 0x000fe20008000000 */
[----:B------:R-:W-:Y:S05]  /*4010*/  QGMMA.64x16x32.F32.E4M3.E4M3 R24, gdesc[UR20], R24, gsb0 ;  /* 0x00200000141879f3 */ /* 0x000fea0008000818 */
[----:B------:R-:W-:Y:S01]  /*4020*/  ISETP.NE.AND P0, PT, RZ, UR16, PT ;  /* 0x00000010ff007c0c */ /* 0x000fe2000bf05270 */
[----:B------:R-:W-:-:S12]  /*4030*/  WARPGROUP.DEPBAR.LE gsb0, 0x1 ;  /* 0x00008000000079c5 */ /* 0x000fd80000010100 */
[----:B------:R-:W-:Y:S05]  /*4040*/  @!P0 BRA `(.L_x_31) ;  /* 0x0000000400688947 */ /* 0x000fea0003800000 */
[----:B------:R-:W-:Y:S02]  /*4050*/  WARPGROUP.DEPBAR.LE gsb0, 0x0 ;  /* 0x00008000000079c5 */ /* 0x000fe40000010000 */
[----:B------:R-:W-:-:S01]  /*4060*/  FADD R199, R104, R199 ;  /* 0x000000c768c77221 */ /* 0x000fc20000000000 */
[----:B------:R-:W-:Y:S01]  /*4070*/  FADD R198, R105, R198 ;  /* 0x000000c669c67221 */ /* 0x000fe20000000000 */
        /* <DEDUP_REMOVED lines=86> */
[----:B------:R-:W-:-:S06]  /*45e0*/  UMOV UR5, URZ ;  /* 0x0000003f00057c82 */ /* 0x000fcc0008000000 */
.L_x_31:
[----:B------:R-:W-:Y:S05]  /*45f0*/  @!P1 BRA `(.L_x_32) ;  /* 0x0000000000049947 */ /* 0x000fea0003800000 */
[----:B------:R-:W-:Y:S01]  /*4600*/  BPT.TRAP 0x1 ;  /* 0x000000040000795c */ /* 0x000fe20000300000 */
.L_x_32:
[----:B------:R-:W-:-:S13]  /*4610*/  ISETP.NE.AND P0, PT, R12, RZ, PT ;  /* 0x000000ff0c00720c */ /* 0x000fda0003f05270 */
[----:B01----:R-:W-:-:S05]  /*4620*/  @P0 LEA R20, R19, UR8, 0x3 ;  /* 0x0000000813140c11 */ /* 0x003fca000f8e18ff */
[----:B------:R-:W-:-:S05]  /*4630*/  @P0 VIADD R20, R20, 0x38 ;  /* 0x0000003814140836 */ /* 0x000fca0000000000 */
[----:B------:R-:W-:-:S04]  /*4640*/  @P0 PRMT R20, R13, 0x654, R20 ;  /* 0x000006540d140816 */ /* 0x000fc80000000014 */
[----:B------:R0:W-:Y:S01]  /*4650*/  @P0 SYNCS.ARRIVE.TRANS64.RED.A1T0 RZ, [R20+URZ], RZ ;  /* 0x000000ff14ff09a7 */ /* 0x0001e2000810043f */
[----:B------:R-:W-:-:S13]  /*4660*/  ISETP.GT.U32.AND P0, PT, R7, 0x1, PT ;  /* 0x000000010700780c */ /* 0x000fda0003f04070 */
[----:B0-----:R-:W-:Y:S05]  /*4670*/  @P0 BRA `(.L_x_33) ;  /* 0x0000000000040947 */ /* 0x001fea0003800000 */
[----:B------:R-:W-:Y:S01]  /*4680*/  BPT.TRAP 0x1 ;  /* 0x000000040000795c */ /* 0x000fe20000300000 */
.L_x_33:
[----:B------:R-:W-:Y:S01]  /*4690*/  UIADD3 UR15, UR15, 0x1, URZ ;  /* 0x000000010f0f7890 */ /* 0x000fe2000fffe03f */
[C---:B------:R-:W-:Y:S01]  /*46a0*/  ISETP.GT.AND P1, PT, R18.reuse, 0x1, PT ;  /* 0x000000011200780c */ /* 0x040fe20003f24270 */
[----:B------:R-:W-:Y:S02]  /*46b0*/  VIADD R19, R19, 0x1 ;  /* 0x0000000113137836 */ /* 0x000fe40000000000 */
[----:B------:R-:W-:Y:S01]  /*46c0*/  UISETP.NE.AND UP0, UPT, UR15, 0x7, UPT ;  /* 0x000000070f00788c */ /* 0x000fe2000bf05270 */
[----:B------:R-:W-:Y:S02]  /*46d0*/  VIADD R18, R18, 0xffffffff ;  /* 0xffffffff12127836 */ /* 0x000fe40000000000 */
[C---:B------:R-:W-:Y:S01]  /*46e0*/  ISETP.NE.AND P0, PT, R19.reuse, 0x7, PT ;  /* 0x000000071300780c */ /* 0x040fe20003f05270 */
[----:B------:R-:W-:Y:S02]  /*46f0*/  USEL UR18, URZ, 0x1, UP0 ;  /* 0x000000013f127887 */ /* 0x000fe40008000000 */
[----:B------:R-:W-:Y:S01]  /*4700*/  USEL UR15, UR15, URZ, UP0 ;  /* 0x0000003f0f0f7287 */ /* 0x000fe20008000000 */
[----:B------:R-:W-:-:S03]  /*4710*/  SEL R19, R19, RZ, P0 ;  /* 0x000000ff13137207 */ /* 0x000fc60000000000 */
[----:B------:R-:W-:Y:S01]  /*4720*/  LOP3.LUT R22, R22, UR18, RZ, 0x3c, !PT ;  /* 0x0000001216167c12 */ /* 0x000fe2000f8e3cff */
[----:B------:R-:W-:Y:S01]  /*4730*/  UMOV UR18, 0x1 ;  /* 0x0000000100127882 */ /* 0x000fe20000000000 */
[----:B------:R-:W-:Y:S06]  /*4740*/  @P1 BRA `(.L_x_34) ;  /* 0xffffffe800f41947 */ /* 0x000fec000383ffff */
.L_x_26:
[----:B------:R-:W-:Y:S01]  /*4750*/  UISETP.NE.AND UP0, UPT, UR5, URZ, UPT ;  /* 0x0000003f0500728c */ /* 0x000fe2000bf05270 */
[----:B01----:R-:W0:Y:S01]  /*4760*/  LDC R18, c[0x0][0x28c] ;  /* 0x0000a300ff127b82 */ /* 0x003e220000000800 */
[----:B------:R-:W-:Y:S02]  /*4770*/  IMAD.U32 R19, RZ, RZ, UR12 ;  /* 0x0000000cff137e24 */ /* 0x000fe4000f8e00ff */
[----:B------:R-:W-:-:S06]  /*4780*/  USEL UR5, URZ, 0x1, !UP0 ;  /* 0x000000013f057887 */ /* 0x000fcc000c000000 */
[----:B------:R-:W-:-:S13]  /*4790*/  ISETP.NE.AND P0, PT, RZ, UR5, PT ;  /* 0x00000005ff007c0c */ /* 0x000fda000bf05270 */
[----:B------:R-:W-:Y:S05]  /*47a0*/  @!P0 BRA `(.L_x_35) ;  /* 0x0000000400648947 */ /* 0x000fea0003800000 */
[----:B------:R-:W-:Y:S02]  /*47b0*/  WARPGROUP.DEPBAR.LE gsb0, 0x0 ;  /* 0x00008000000079c5 */ /* 0x000fe40000010000 */
[----:B------:R-:W-:Y:S01]  /*47c0*/  FADD R199, R104, R199 ;  /* 0x000000c768c77221 */ /* 0x000fe20000000000 */
        /* <DEDUP_REMOVED lines=86> */
[----:B------:R-:W-:-:S07]  /*4d30*/  FADD R112, R112, R31 ;  /* 0x0000001f70707221 */ /* 0x000fce0000000000 */
.L_x_35:
[----:B0-----:R-:W-:Y:S01]  /*4d40*/  ISETP.GE.AND P0, PT, R18, 0x1, PT ;  /* 0x000000011200780c */ /* 0x001fe20003f06270 */
[----:B------:R0:W-:Y:S01]  /*4d50*/  SYNCS.ARRIVE.TRANS64.A1T0 RZ, [R19+UR9], RZ ;  /* 0x000000ff13ff79a7 */ /* 0x0001e20008100009 */
[----:B------:R-:W-:-:S11]  /*4d60*/  WARPGROUP.DEPBAR.LE gsb0, 0x0 ;  /* 0x00008000000079c5 */ /* 0x000fd60000010000 */
[----:B------:R-:W-:Y:S05]  /*4d70*/  @!P0 BRA `(.L_x_36) ;  /* 0x0000000000548947 */ /* 0x000fea0003800000 */
[----:B------:R-:W-:-:S13]  /*4d80*/  ISETP.NE.AND P0, PT, R200, 0x3, PT ;  /* 0x00000003c800780c */ /* 0x000fda0003f05270 */
[----:B------:R-:W-:Y:S05]  /*4d90*/  @!P0 BRA `(.L_x_37) ;  /* 0x0000000000048947 */ /* 0x000fea0003800000 */
[----:B------:R-:W-:Y:S01]  /*4da0*/  BPT.TRAP 0x1 ;  /* 0x000000040000795c */ /* 0x000fe20000300000 */
.L_x_37:
[----:B------:R-:W-:Y:S01]  /*4db0*/  ISETP.NE.AND P0, PT, R12, RZ, PT ;  /* 0x000000ff0c00720c */ /* 0x000fe20003f05270 */
[----:B------:R-:W-:Y:S01]  /*4dc0*/  BSSY B0, `(.L_x_38) ;  /* 0x000000e000007945 */ /* 0x000fe20003800000 */
[----:B------:R-:W-:-:S11]  /*4dd0*/  ISETP.GT.U32.AND P1, PT, R7, 0x1, PT ;  /* 0x000000010700780c */ /* 0x000fd60003f24070 */
[----:B------:R-:W-:Y:S05]  /*4de0*/  @!P0 BRA `(.L_x_39) ;  /* 0x00000000002c8947 */ /* 0x000fea0003800000 */
[----:B------:R-:W-:-:S04]  /*4df0*/  UIADD3 UR5, UR10, UR17, URZ ;  /* 0x000000110a057290 */ /* 0x000fc8000fffe03f */
[----:B------:R-:W-:-:S04]  /*4e00*/  UIMAD.WIDE.U32 UR14, UR5, 0x24924925, URZ ;  /* 0x24924925050e78a5 */ /* 0x000fc8000f8e003f */
[----:B------:R-:W-:-:S04]  /*4e10*/  UIADD3 UR14, UR5, -UR15, URZ ;  /* 0x8000000f050e7290 */ /* 0x000fc8000fffe03f */
[----:B------:R-:W-:-:S04]  /*4e20*/  ULEA.HI UR14, UR14, UR15, URZ, 0x1f ;  /* 0x0000000f0e0e7291 */ /* 0x000fc8000f8ff83f */
[----:B------:R-:W-:-:S04]  /*4e30*/  USHF.R.U32.HI UR14, URZ, 0x2, UR14 ;  /* 0x000000023f0e7899 */ /* 0x000fc8000801160e */
[----:B------:R-:W-:-:S04]  /*4e40*/  UIMAD UR14, UR14, -0x7, UR5 ;  /* 0xfffffff90e0e78a4 */ /* 0x000fc8000f8e0205 */
[----:B------:R-:W-:-:S04]  /*4e50*/  ULEA UR14, UR14, UR8, 0x3 ;  /* 0x000000080e0e7291 */ /* 0x000fc8000f8e183f */
[----:B------:R-:W-:-:S06]  /*4e60*/  UIADD3 UR14, UR14, 0x38, URZ ;  /* 0x000000380e0e7890 */ /* 0x000fcc000fffe03f */
[----:B------:R-:W-:-:S05]  /*4e70*/  IMAD.U32 R18, RZ, RZ, UR14 ;  /* 0x0000000eff127e24 */ /* 0x000fca000f8e00ff */
[----:B------:R-:W-:-:S04]  /*4e80*/  PRMT R18, R13, 0x654, R18 ;  /* 0x000006540d127816 */ /* 0x000fc80000000012 */
[----:B------:R1:W-:Y:S03]  /*4e90*/  SYNCS.ARRIVE.TRANS64.RED.A1T0 RZ, [R18+URZ], RZ ;  /* 0x000000ff12ff79a7 */ /* 0x0003e6000810043f */
.L_x_39:
[----:B------:R-:W-:Y:S05]  /*4ea0*/  BSYNC B0 ;  /* 0x0000000000007941 */ /* 0x000fea0003800000 */
.L_x_38:
[----:B------:R-:W-:Y:S05]  /*4eb0*/  @P1 BRA `(.L_x_36) ;  /* 0x0000000000041947 */ /* 0x000fea0003800000 */
[----:B------:R-:W-:Y:S01]  /*4ec0*/  BPT.TRAP 0x1 ;  /* 0x000000040000795c */ /* 0x000fe20000300000 */
.L_x_36:
[----:B-1----:R-:W-:Y:S01]  /*4ed0*/  SHF.L.U32 R18, R201, 0x1f, RZ ;  /* 0x0000001fc9127819 */ /* 0x002fe200000006ff */
[----:B------:R-:W-:Y:S01]  /*4ee0*/  UIADD3 UR17, UR7, UR17, URZ ;  /* 0x0000001107117290 */ /* 0x000fe2000fffe03f */
[----:B------:R-:W1:Y:S01]  /*4ef0*/  LDC R23, c[0x0][0x288] ;  /* 0x0000a200ff177b82 */ /* 0x000e620000000800 */
[----:B------:R-:W-:Y:S01]  /*4f00*/  UISETP.GE.U32.AND UP1, UPT, UR7, 0x7, UPT ;  /* 0x000000070700788c */ /* 0x000fe2000bf26070 */
[----:B------:R-:W-:Y:S01]  /*4f10*/  IMAD.SHL.U32 R24, R16, 0x2, RZ ;  /* 0x0000000210187824 */ /* 0x000fe200078e00ff */
[----:B------:R-:W-:Y:S02]  /*4f20*/  UISETP.GT.U32.AND UP0, UPT, UR17, 0x6, UPT ;  /* 0x000000061100788c */ /* 0x000fe4000bf04070 */
[----:B------:R-:W-:Y:S02]  /*4f30*/  UIMAD.WIDE.U32 UR14, UR17, 0x24924925, URZ ;  /* 0x24924925110e78a5 */ /* 0x000fe4000f8e003f */
[----:B------:R-:W-:Y:S01]  /*4f40*/  UISETP.LT.U32.AND UP0, UPT, UR7, 0x7, UP0 ;  /* 0x000000070700788c */ /* 0x000fe20008701070 */
[----:B------:R-:W4:Y:S01]  /*4f50*/  SYNCS.PHASECHK.TRANS64.TRYWAIT P0, [UR11+0x8], R18 ;  /* 0x00000812ff0075a7 */ /* 0x000f22000800014b */
[----:B------:R-:W-:Y:S01]  /*4f60*/  UIADD3 UR5, UR17, -UR15, URZ ;  /* 0x8000000f11057290 */ /* 0x000fe2000fffe03f */
[----:B------:R-:W-:Y:S01]  /*4f70*/  SHF.R.S32.HI R25, RZ, 0x1f, R24 ;  /* 0x0000001fff197819 */ /* 0x000fe20000011418 */
[----:B------:R-:W-:-:S02]  /*4f80*/  USEL UR14, URZ, 0x1, !UP0 ;  /* 0x000000013f0e7887 */ /* 0x000fc4000c000000 */
[----:B------:R-:W-:Y:S02]  /*4f90*/  ULEA.HI UR5, UR5, UR15, URZ, 0x1f ;  /* 0x0000000f05057291 */ /* 0x000fe4000f8ff83f */
[----:B------:R-:W-:Y:S02]  /*4fa0*/  ULOP3.LUT UR4, UR4, UR14, URZ, 0x3c, !UPT ;  /* 0x0000000e04047292 */ /* 0x000fe4000f8e3c3f */
[----:B------:R-:W-:-:S04]  /*4fb0*/  USHF.R.U32.HI UR5, URZ, 0x2, UR5 ;  /* 0x000000023f057899 */ /* 0x000fc80008011605 */
[----:B------:R-:W-:Y:S02]  /*4fc0*/  @UP1 ULOP3.LUT UR4, UR4, 0x1, UR5, 0x78, !UPT ;  /* 0x0000000104041892 */ /* 0x000fe4000f8e7805 */
[----:B------:R-:W-:Y:S01]  /*4fd0*/  UIMAD UR17, UR5, -0x7, UR17 ;  /* 0xfffffff9051178a4 */ /* 0x000fe2000f8e0211 */
[----:B-1--4-:R-:W-:Y:S11]  /*4fe0*/  @!P0 BRA `(.L_x_40) ;  /* 0x0000007c00f08947 */ /* 0x012ff60003800000 */
.L_x_249:
[----:B------:R-:W-:Y:S01]  /*4ff0*/  IMAD.SHL.U32 R28, R6, 0x40, RZ ;  /* 0x00000040061c7824 */ /* 0x000fe200078e00ff */
[----:B------:R-:W-:Y:S01]  /*5000*/  ULDC UR5, c[0x0][0x284] ;  /* 0x0000a10000057ab9 */ /* 0x000fe20000000800 */
[----:B------:R-:W-:Y:S01]  /*5010*/  IMAD R29, R5, 0xb0, RZ ;  /* 0x000000b0051d7824 */ /* 0x000fe200078e02ff */
[----:B------:R-:W-:Y:S01]  /*5020*/  SHF.R.S32.HI R31, RZ, 0x1f, R4 ;  /* 0x0000001fff1f7819 */ /* 0x000fe20000011404 */
[----:B------:R-:W-:Y:S01]  /*5030*/  ULDC.64 UR14, c[0x0][0x5d0] ;  /* 0x00017400000e7ab9 */ /* 0x000fe20000000a00 */
[----:B------:R-:W-:Y:S01]  /*5040*/  ISETP.GE.AND P0, PT, R28, UR5, PT ;  /* 0x000000051c007c0c */ /* 0x000fe2000bf06270 */
[----:B0-----:R-:W-:Y:S01]  /*5050*/  IMAD.WIDE.U32 R18, R4, UR14, R24 ;  /* 0x0000000e04127c25 */ /* 0x001fe2000f8e0018 */
[----:B------:R-:W-:Y:S02]  /*5060*/  SHF.R.S32.HI R30, RZ, 0x1f, R29 ;  /* 0x0000001fff1e7819 */ /* 0x000fe4000001141d */
[----:B------:R-:W-:Y:S01]  /*5070*/  ISETP.GE.OR P0, PT, R29, R23, P0 ;  /* 0x000000171d00720c */ /* 0x000fe20000706670 */
[----:B------:R-:W-:Y:S01]  /*5080*/  IMAD R5, R31, UR14, RZ ;  /* 0x0000000e1f057c24 */ /* 0x000fe2000f8e02ff */
[----:B------:R-:W-:-:S03]  /*5090*/  IADD3 R20, P1, R29, R18, RZ ;  /* 0x000000121d147210 */ /* 0x000fc60007f3e0ff */
[----:B------:R-:W-:-:S05]  /*50a0*/  IMAD R5, R4, UR15, R5 ;  /* 0x0000000f04057c24 */ /* 0x000fca000f8e0205 */
[----:B------:R-:W-:-:S03]  /*50b0*/  IADD3.X R21, R30, R19, R5, P1, !PT ;  /* 0x000000131e157210 */ /* 0x000fc60000ffe405 */
[----:B------:R-:W-:Y:S05]  /*50c0*/  @P0 BRA `(.L_x_41) ;  /* 0x0000006400680947 */ /* 0x000fea0003800000 */
[----:B------:R-:W0:Y:S01]  /*50d0*/  LDC.64 R26, c[0x0][0x5c8] ;  /* 0x00017200ff1a7b82 */ /* 0x000e220000000a00 */
[----:B------:R-:W-:Y:S01]  /*50e0*/  IMAD.WIDE R18, R6, 0x40, R14 ;  /* 0x0000004006127825 */ /* 0x000fe200078e020e */
[----:B------:R-:W-:Y:S01]  /*50f0*/  ULDC.64 UR14, c[0x0][0x5c0] ;  /* 0x00017000000e7ab9 */ /* 0x000fe20000000a00 */
[----:B------:R-:W-:Y:S02]  /*5100*/  BSSY B0, `(.L_x_41) ;  /* 0x0000656000007945 */ /* 0x000fe40003800000 */
[----:B------:R-:W-:Y:S02]  /*5110*/  IMAD.IADD R6, R17, 0x1, -R28 ;  /* 0x0000000111067824 */ /* 0x000fe400078e0a1c */
[-C--:B0-----:R-:W-:Y:S02]  /*5120*/  IMAD R5, R19, R26.reuse, RZ ;  /* 0x0000001a13057224 */ /* 0x081fe400078e02ff */
[----:B------:R-:W-:-:S04]  /*5130*/  IMAD.WIDE.U32 R20, R18, R26, R20 ;  /* 0x0000001a12147225 */ /* 0x000fc800078e0014 */
[----:B------:R-:W-:Y:S01]  /*5140*/  IMAD R5, R18, R27, R5 ;  /* 0x0000001b12057224 */ /* 0x000fe200078e0205 */
[----:B------:R-:W-:Y:S02]  /*5150*/  LEA R22, P0, R26, R20, 0x3 ;  /* 0x000000141a167211 */ /* 0x000fe400078018ff */
[----:B------:R-:W-:Y:S01]  /*5160*/  IADD3 R20, P1, R20, UR14, RZ ;  /* 0x0000000e14147c10 */ /* 0x000fe2000ff3e0ff */
[----:B------:R-:W-:Y:S01]  /*5170*/  IMAD.IADD R5, R21, 0x1, R5 ;  /* 0x0000000115057824 */ /* 0x000fe200078e0205 */
[----:B------:R-:W-:-:S04]  /*5180*/  IADD3 R22, P2, R22, UR14, RZ ;  /* 0x0000000e16167c10 */ /* 0x000fc8000ff5e0ff */
[----:B------:R-:W-:Y:S01]  /*5190*/  LEA.HI.X R27, R26, R5, R27, 0x3, P0 ;  /* 0x000000051a1b7211 */ /* 0x000fe200000f1c1b */
[----:B------:R-:W-:Y:S01]  /*51a0*/  IMAD R26, R16, -0x2, R23 ;  /* 0xfffffffe101a7824 */ /* 0x000fe200078e0217 */
[----:B---3-5:R-:W-:Y:S02]  /*51b0*/  FSETP.NEU.AND P0, PT, R10, RZ, PT ;  /* 0x000000ff0a00720b */ /* 0x028fe40003f0d000 */
[----:B------:R-:W-:Y:S01]  /*51c0*/  IADD3.X R21, R5, UR15, RZ, P1, !PT ;  /* 0x0000000f05157c10 */ /* 0x000fe20008ffe4ff */
[----:B------:R-:W-:Y:S01]  /*51d0*/  IMAD.IADD R26, R26, 0x1, -R29 ;  /* 0x000000011a1a7824 */ /* 0x000fe200078e0a1d */
[----:B------:R-:W-:-:S09]  /*51e0*/  IADD3.X R23, R27, UR15, RZ, P2, !PT ;  /* 0x0000000f1b177c10 */ /* 0x000fd200097fe4ff */
[----:B------:R-:W-:Y:S05]  /*51f0*/  @!P0 BRA `(.L_x_42) ;  /* 0x0000004800e88947 */ /* 0x000fea0003800000 */
[----:B------:R-:W-:Y:S01]  /*5200*/  ULDC.64 UR14, c[0x0][0x5b8] ;  /* 0x00016e00000e7ab9 */ /* 0x000fe20000000a00 */
[----:B------:R-:W-:Y:S01]  /*5210*/  ULDC.64 UR18, c[0x0][0x5a8] ;  /* 0x00016a0000127ab9 */ /* 0x000fe20000000a00 */
[----:B------:R-:W-:Y:S01]  /*5220*/  IMAD.WIDE.U32 R24, R4, UR14, R24 ;  /* 0x0000000e04187c25 */ /* 0x000fe2000f8e0018 */
[----:B------:R-:W-:Y:S03]  /*5230*/  BSSY B1, `(.L_x_43) ;  /* 0x0000010000017945 */ /* 0x000fe60003800000 */
[----:B------:R-:W-:Y:S01]  /*5240*/  IMAD R5, R31, UR14, RZ ;  /* 0x0000000e1f057c24 */ /* 0x000fe2000f8e02ff */
[----:B------:R-:W-:-:S03]  /*5250*/  IADD3 R24, P0, R29, R24, RZ ;  /* 0x000000181d187210 */ /* 0x000fc60007f1e0ff */
[----:B------:R-:W-:Y:S01]  /*5260*/  IMAD R5, R4, UR15, R5 ;  /* 0x0000000f04057c24 */ /* 0x000fe2000f8e0205 */
[----:B------:R-:W-:Y:S02]  /*5270*/  ULDC.64 UR14, c[0x0][0x5b0] ;  /* 0x00016c00000e7ab9 */ /* 0x000fe40000000a00 */
[----:B------:R-:W-:Y:S02]  /*5280*/  IMAD R27, R19, UR14, RZ ;  /* 0x0000000e131b7c24 */ /* 0x000fe4000f8e02ff */
[----:B------:R-:W-:Y:S02]  /*5290*/  IADD3.X R25, R30, R25, R5, P0, !PT ;  /* 0x000000191e197210 */ /* 0x000fe400007fe405 */
[----:B------:R-:W-:Y:S01]  /*52a0*/  ISETP.GE.AND P0, PT, R26, 0x1, PT ;  /* 0x000000011a00780c */ /* 0x000fe20003f06270 */
[C---:B------:R-:W-:Y:S02]  /*52b0*/  IMAD R27, R18.reuse, UR15, R27 ;  /* 0x0000000f121b7c24 */ /* 0x040fe4000f8e021b */
[----:B------:R-:W-:Y:S01]  /*52c0*/  IMAD.WIDE.U32 R4, R18, UR14, R24 ;  /* 0x0000000e12047c25 */ /* 0x000fe2000f8e0018 */
[----:B------:R-:W-:-:S02]  /*52d0*/  ISETP.LT.OR P4, PT, R6, 0x1, !P0 ;  /* 0x000000010600780c */ /* 0x000fc40004781670 */
[----:B------:R-:W-:-:S04]  /*52e0*/  IADD3 R4, P1, R4, UR18, RZ ;  /* 0x0000001204047c10 */ /* 0x000fc8000ff3e0ff */
[--C-:B------:R-:W-:Y:S02]  /*52f0*/  IADD3.X R5, R5, UR19, R27.reuse, P1, !PT ;  /* 0x0000001305057c10 */ /* 0x100fe40008ffe41b */
[----:B------:R-:W-:-:S05]  /*5300*/  PRMT R27, RZ, 0x7610, R27 ;  /* 0x00007610ff1b7816 */ /* 0x000fca000000001b */
[----:B------:R-:W-:Y:S05]  /*5310*/  @P4 BRA `(.L_x_44) ;  /* 0x0000000000044947 */ /* 0x000fea0003800000 */
[----:B------:R0:W5:Y:S02]  /*5320*/  LDG.E.U8 R27, desc[UR24][R4.64] ;  /* 0x00000018041b7981 */ /* 0x000164000c1e1100 */
.L_x_44:
[----:B------:R-:W-:Y:S05]  /*5330*/  BSYNC B1 ;  /* 0x0000000000017941 */ /* 0x000fea0003800000 */
.L_x_43:
[----:B-----5:R-:W-:Y:S01]  /*5340*/  LOP3.LUT R27, R27, 0xff, RZ, 0xc0, !PT ;  /* 0x000000ff1b1b7812 */ /* 0x020fe200078ec0ff */
[----:B------:R-:W-:Y:S01]  /*5350*/  BSSY B1, `(.L_x_45) ;  /* 0x000000c000017945 */ /* 0x000fe20003800000 */
[----:B------:R-:W-:Y:S02]  /*5360*/  ISETP.GE.AND P1, PT, R26, 0x2, PT ;  /* 0x000000021a00780c */ /* 0x000fe40003f26270 */
[----:B------:R-:W-:Y:S02]  /*5370*/  F2FP.F16.E4M3.UNPACK_B R27, R27 ;  /* 0x0000001bff1b723e */ /* 0x000fe400020006ff */
[----:B------:R-:W-:-:S03]  /*5380*/  ISETP.LT.OR P2, PT, R6, 0x1, !P1 ;  /* 0x000000010600780c */ /* 0x000fc60004f41670 */
[----:B------:R-:W-:-:S05]  /*5390*/  HADD2.F32 R27, -RZ, R27.H0_H0 ;  /* 0x2000001bff1b7230 */ /* 0x000fca0000004100 */
[----:B------:R-:W-:Y:S01]  /*53a0*/  FMUL R28, R27, R10 ;  /* 0x0000000a1b1c7220 */ /* 0x000fe20000400000 */
[----:B------:R-:W-:-:S03]  /*53b0*/  PRMT R27, RZ, 0x7610, R27 ;  /* 0x00007610ff1b7816 */ /* 0x000fc6000000001b */
[----:B--2---:R-:W-:-:S05]  /*53c0*/  FFMA R28, R199, R11, R28 ;  /* 0x0000000bc71c7223 */ /* 0x004fca000000001c */
[----:B------:R-:W-:-:S05]  /*53d0*/  F2FP.SATFINITE.E4M3.F32.PACK_AB_MERGE_C R29, RZ, R28, RZ ;  /* 0x0000001cff1d723e */ /* 0x000fca00048070ff */
[----:B------:R1:W-:Y:S01]  /*53e0*/  @!P4 STG.E.U8 desc[UR24][R20.64], R29 ;  /* 0x0000001d1400c986 */ /* 0x0003e2000c101118 */
[----:B------:R-:W-:Y:S05]  /*53f0*/  @P2 BRA `(.L_x_46) ;  /* 0x0000000000042947 */ /* 0x000fea0003800000 */
[----:B------:R2:W5:Y:S02]  /*5400*/  LDG.E.U8 R27, desc[UR24][R4.64+0x1] ;  /* 0x00000118041b7981 */ /* 0x000564000c1e1100 */
.L_x_46:
[----:B------:R-:W-:Y:S05]  /*5410*/  BSYNC B1 ;  /* 0x0000000000017941 */ /* 0x000fea0003800000 */
.L_x_45:
[----:B-----5:R-:W-:Y:S01]  /*5420*/  LOP3.LUT R27, R27, 0xff, RZ, 0xc0, !PT ;  /* 0x000000ff1b1b7812 */ /* 0x020fe200078ec0ff */
[----:B------:R-:W-:Y:S01]  /*5430*/  BSSY B1, `(.L_x_47) ;  /* 0x0000012000017945 */ /* 0x000fe20003800000 */
[----:B-1----:R-:W-:Y:S02]  /*5440*/  IADD3 R29, P4, R18, 0x8, RZ ;  /* 0x00000008121d7810 */ /* 0x002fe40007f9e0ff */
[----:B------:R-:W-:Y:S02]  /*5450*/  F2FP.F16.E4M3.UNPACK_B R27, R27 ;  /* 0x0000001bff1b723e */ /* 0x000fe400020006ff */
[----:B------:R-:W-:Y:S01]  /*5460*/  ISETP.LT.OR P0, PT, R6, 0x9, !P0 ;  /* 0x000000090600780c */ /* 0x000fe20004701670 */
[----:B------:R-:W-:Y:S02]  /*5470*/  IMAD.X R18, RZ, RZ, R19, P4 ;  /* 0x000000ffff127224 */ /* 0x000fe400020e0613 */
[----:B------:R-:W-:Y:S02]  /*5480*/  HADD2.F32 R27, -RZ, R27.H0_H0 ;  /* 0x2000001bff1b7230 */ /* 0x000fe40000004100 */
[----:B------:R-:W-:-:S02]  /*5490*/  IMAD R18, R18, UR14, RZ ;  /* 0x0000000e12127c24 */ /* 0x000fc4000f8e02ff */
[----:B------:R-:W-:-:S04]  /*54a0*/  IMAD.WIDE.U32 R24, R29, UR14, R24 ;  /* 0x0000000e1d187c25 */ /* 0x000fc8000f8e0018 */
[----:B------:R-:W-:Y:S01]  /*54b0*/  FMUL R27, R27, R10 ;  /* 0x0000000a1b1b7220 */ /* 0x000fe20000400000 */
[----:B------:R-:W-:-:S03]  /*54c0*/  IMAD R29, R29, UR15, R18 ;  /* 0x0000000f1d1d7c24 */ /* 0x000fc6000f8e0212 */
[----:B------:R-:W-:Y:S01]  /*54d0*/  FFMA R27, R198, R11, R27 ;  /* 0x0000000bc61b7223 */ /* 0x000fe2000000001b */
[----:B------:R-:W-:Y:S02]  /*54e0*/  IADD3 R18, P4, R24, UR18, RZ ;  /* 0x0000001218127c10 */ /* 0x000fe4000ff9e0ff */
[----:B------:R-:W-:Y:S02]  /*54f0*/  PRMT R24, RZ, 0x7610, R24 ;  /* 0x00007610ff187816 */ /* 0x000fe40000000018 */
[----:B------:R-:W-:Y:S02]  /*5500*/  F2FP.SATFINITE.E4M3.F32.PACK_AB_MERGE_C R27, RZ, R27, RZ ;  /* 0x0000001bff1b723e */ /* 0x000fe400048070ff */
[----:B------:R-:W-:-:S03]  /*5510*/  IADD3.X R19, R25, UR19, R29, P4, !PT ;  /* 0x0000001319137c10 */ /* 0x000fc6000a7fe41d */
[----:B------:R1:W-:Y:S01]  /*5520*/  @!P2 STG.E.U8 desc[UR24][R20.64+0x1], R27 ;  /* 0x0000011b1400a986 */ /* 0x0003e2000c101118 */
[----:B------:R-:W-:Y:S05]  /*5530*/  @P0 BRA `(.L_x_48) ;  /* 0x0000000000040947 */ /* 0x000fea0003800000 */
[----:B------:R3:W5:Y:S02]  /*5540*/  LDG.E.U8 R24, desc[UR24][R18.64] ;  /* 0x0000001812187981 */ /* 0x000764000c1e1100 */
.L_x_48:
[----:B------:R-:W-:Y:S05]  /*5550*/  BSYNC B1 ;  /* 0x0000000000017941 */ /* 0x000fea0003800000 */
.L_x_47:
[----:B-----5:R-:W-:Y:S01]  /*5560*/  LOP3.LUT R24, R24, 0xff, RZ, 0xc0, !PT ;  /* 0x000000ff18187812 */ /* 0x020fe200078ec0ff */
[----:B------:R-:W-:Y:S01]  /*5570*/  BSSY B1, `(.L_x_49) ;  /* 0x000000b000017945 */ /* 0x000fe20003800000 */
[----:B------:R-:W-:Y:S02]  /*5580*/  ISETP.LT.OR P1, PT, R6, 0x9, !P1 ;  /* 0x000000090600780c */ /* 0x000fe40004f21670 */
[----:B------:R-:W-:-:S05]  /*5590*/  F2FP.F16.E4M3.UNPACK_B R24, R24 ;  /* 0x00000018ff18723e */ /* 0x000fca00020006ff */
[----:B------:R-:W-:-:S05]  /*55a0*/  HADD2.F32 R25, -RZ, R24.H0_H0 ;  /* 0x20000018ff197230 */ /* 0x000fca0000004100 */
[----:B------:R-:W-:-:S04]  /*55b0*/  FMUL R24, R25, R10 ;  /* 0x0000000a19187220 */ /* 0x000fc80000400000 */
[----:B------:R-:W-:-:S05]  /*55c0*/  FFMA R24, R197, R11, R24 ;  /* 0x0000000bc5187223 */ /* 0x000fca0000000018 */
[----:B------:R-:W-:Y:S02]  /*55d0*/  F2FP.SATFINITE.E4M3.F32.PACK_AB_MERGE_C R25, RZ, R24, RZ ;  /* 0x00000018ff19723e */ /* 0x000fe400048070ff */
[----:B------:R-:W-:-:S03]  /*55e0*/  PRMT R24, RZ, 0x7610, R24 ;  /* 0x00007610ff187816 */ /* 0x000fc60000000018 */
[----:B------:R4:W-:Y:S01]  /*55f0*/  @!P0 STG.E.U8 desc[UR24][R22.64], R25 ;  /* 0x0000001916008986 */ /* 0x0009e2000c101118 */
[----:B------:R-:W-:Y:S05]  /*5600*/  @P1 BRA `(.L_x_50) ;  /* 0x0000000000041947 */ /* 0x000fea0003800000 */
[----:B------:R0:W5:Y:S02]  /*5610*/  LDG.E.U8 R24, desc[UR24][R18.64+0x1] ;  /* 0x0000011812187981 */ /* 0x000164000c1e1100 */
.L_x_50:
[----:B------:R-:W-:Y:S05]  /*5620*/  BSYNC B1 ;  /* 0x0000000000017941 */ /* 0x000fea0003800000 */
.L_x_49:
[----:B-----5:R-:W-:Y:S01]  /*5630*/  LOP3.LUT R24, R24, 0xff, RZ, 0xc0, !PT ;  /* 0x000000ff18187812 */ /* 0x020fe200078ec0ff */
[----:B------:R-:W-:Y:S01]  /*5640*/  BSSY B1, `(.L_x_51) ;  /* 0x000000c000017945 */ /* 0x000fe20003800000 */
[----:B------:R-:W-:Y:S02]  /*5650*/  ISETP.GE.AND P0, PT, R26, 0x9, PT ;  /* 0x000000091a00780c */ /* 0x000fe40003f06270 */
[----:B------:R-:W-:Y:S02]  /*5660*/  F2FP.F16.E4M3.UNPACK_B R24, R24 ;  /* 0x00000018ff18723e */ /* 0x000fe400020006ff */
[----:B------:R-:W-:-:S03]  /*5670*/  ISETP.LT.OR P2, PT, R6, 0x1, !P0 ;  /* 0x000000010600780c */ /* 0x000fc60004741670 */
[----:B----4-:R-:W-:Y:S01]  /*5680*/  HADD2.F32 R25, -RZ, R24.H0_H0 ;  /* 0x20000018ff197230 */ /* 0x010fe20000004100 */
[----:B------:R-:W-:-:S04]  /*5690*/  PRMT R24, RZ, 0x7610, R24 ;  /* 0x00007610ff187816 */ /* 0x000fc80000000018 */
[----:B------:R-:W-:-:S04]  /*56a0*/  FMUL R25, R25, R10 ;  /* 0x0000000a19197220 */ /* 0x000fc80000400000 */
[----:B------:R-:W-:-:S05]  /*56b0*/  FFMA R25, R196, R11, R25 ;  /* 0x0000000bc4197223 */ /* 0x000fca0000000019 */
[----:B------:R-:W-:-:S05]  /*56c0*/  F2FP.SATFINITE.E4M3.F32.PACK_AB_MERGE_C R25, RZ, R25, RZ ;  /* 0x00000019ff19723e */ /* 0x000fca00048070ff */
[----:B------:R4:W-:Y:S01]  /*56d0*/  @!P1 STG.E.U8 desc[UR24][R22.64+0x1], R25 ;  /* 0x0000011916009986 */ /* 0x0009e2000c101118 */
[----:B------:R-:W-:Y:S05]  /*56e0*/  @P2 BRA `(.L_x_52) ;  /* 0x0000000000042947 */ /* 0x000fea0003800000 */
[----:B------:R0:W5:Y:S02]  /*56f0*/  LDG.E.U8 R24, desc[UR24][R4.64+0x8] ;  /* 0x0000081804187981 */ /* 0x000164000c1e1100 */
.L_x_52:
[----:B------:R-:W-:Y:S05]  /*5700*/  BSYNC B1 ;  /* 0x0000000000017941 */ /* 0x000fea0003800000 */
.L_x_51:
[----:B-----5:R-:W-:Y:S01]  /*5710*/  LOP3.LUT R24, R24, 0xff, RZ, 0xc0, !PT ;  /* 0x000000ff18187812 */ /* 0x020fe200078ec0ff */
[----:B------:R-:W-:Y:S01]  /*5720*/  BSSY B1, `(.L_x_53) ;  /* 0x000000c000017945 */ /* 0x000fe20003800000 */
[----:B------:R-:W-:Y:S02]  /*5730*/  ISETP.GE.AND P1, PT, R26, 0xa, PT ;  /* 0x0000000a1a00780c */ /* 0x000fe40003f26270 */
[----:B------:R-:W-:Y:S02]  /*5740*/  F2FP.F16.E4M3.UNPACK_B R24, R24 ;  /* 0x00000018ff18723e */ /* 0x000fe400020006ff */
[----:B------:R-:W-:-:S03]  /*5750*/  ISETP.LT.OR P4, PT, R6, 0x1, !P1 ;  /* 0x000000010600780c */ /* 0x000fc60004f81670 */
[----:B----4-:R-:W-:-:S05]  /*5760*/  HADD2.F32 R25, -RZ, R24.H0_H0 ;  /* 0x20000018ff197230 */ /* 0x010fca0000004100 */
[----:B------:R-:W-:-:S04]  /*5770*/  FMUL R24, R25, R10 ;  /* 0x0000000a19187220 */ /* 0x000fc80000400000 */
[----:B------:R-:W-:-:S05]  /*5780*/  FFMA R24, R195, R11, R24 ;  /* 0x0000000bc3187223 */ /* 0x000fca0000000018 */
[----:B------:R-:W-:Y:S02]  /*5790*/  F2FP.SATFINITE.E4M3.F32.PACK_AB_MERGE_C R25, RZ, R24, RZ ;  /* 0x00000018ff19723e */ /* 0x000fe400048070ff */
[----:B------:R-:W-:-:S03]  /*57a0*/  PRMT R24, RZ, 0x7610, R24 ;  /* 0x00007610ff187816 */ /* 0x000fc60000000018 */
[----:B------:R4:W-:Y:S01]  /*57b0*/  @!P2 STG.E.U8 desc[UR24][R20.64+0x8], R25 ;  /* 0x000008191400a986 */ /* 0x0009e2000c101118 */
[----:B------:R-:W-:Y:S05]  /*57c0*/  @P4 BRA `(.L_x_54) ;  /* 0x0000000000044947 */ /* 0x000fea0003800000 */
[----:B------:R0:W5:Y:S02]  /*57d0*/  LDG.E.U8 R24, desc[UR24][R4.64+0x9] ;  /* 0x0000091804187981 */ /* 0x000164000c1e1100 */
.L_x_54:
[----:B------:R-:W-:Y:S05]  /*57e0*/  BSYNC B1 ;  /* 0x0000000000017941 */ /* 0x000fea0003800000 */
.L_x_53:
[----:B-----5:R-:W-:Y:S01]  /*57f0*/  LOP3.LUT R24, R24, 0xff, RZ, 0xc0, !PT ;  /* 0x000000ff18187812 */ /* 0x020fe200078ec0ff */
[----:B------:R-:W-:Y:S01]  /*5800*/  BSSY B1, `(.L_x_55) ;  /* 0x000000b000017945 */ /* 0x000fe20003800000 */
[----:B------:R-:W-:Y:S02]  /*5810*/  ISETP.LT.OR P0, PT, R6, 0x9, !P0 ;  /* 0x000000090600780c */ /* 0x000fe40004701670 */
[----:B------:R-:W-:-:S05]  /*5820*/  F2FP.F16.E4M3.UNPACK_B R24, R24 ;  /* 0x00000018ff18723e */ /* 0x000fca00020006ff */
        /* <DEDUP_REMOVED lines=8> */
.L_x_56:
[----:B------:R-:W-:Y:S05]  /*58b0*/  BSYNC B1 ;  /* 0x0000000000017941 */ /* 0x000fea0003800000 */
.L_x_55:
[----:B-----5:R-:W-:Y:S01]  /*58c0*/  LOP3.LUT R24, R24, 0xff, RZ, 0xc0, !PT ;  /* 0x000000ff18187812 */ /* 0x020fe200078ec0ff */
[----:B------:R-:W-:Y:S01]  /*58d0*/  BSSY B1, `(.L_x_57) ;  /* 0x000000b000017945 */ /* 0x000fe20003800000 */
[----:B------:R-:W-:Y:S02]  /*58e0*/  ISETP.LT.OR P1, PT, R6, 0x9, !P1 ;  /* 0x000000090600780c */ /* 0x000fe40004f21670 */
[----:B------:R-:W-:-:S05]  /*58f0*/  F2FP.F16.E4M3.UNPACK_B R24, R24 ;  /* 0x00000018ff18723e */ /* 0x000fca00020006ff */
        /* <DEDUP_REMOVED lines=8> */
.L_x_58:
[----:B------:R-:W-:Y:S05]  /*5980*/  BSYNC B1 ;  /* 0x0000000000017941 */ /* 0x000fea0003800000 */
.L_x_57:
        /* <DEDUP_REMOVED lines=13> */
.L_x_60:
[----:B------:R-:W-:Y:S05]  /*5a60*/  BSYNC B1 ;  /* 0x0000000000017941 */ /* 0x000fea0003800000 */
.L_x_59:
        /* <DEDUP_REMOVED lines=13> */
.L_x_62:
[----:B------:R-:W-:Y:S05]  /*5b40*/  BSYNC B1 ;  /* 0x0000000000017941 */ /* 0x000fea0003800000 */
.L_x_61:
        /* <DEDUP_REMOVED lines=12> */
.L_x_64:
[----:B------:R-:W-:Y:S05]  /*5c10*/  BSYNC B1 ;  /* 0x0000000000017941 */ /* 0x000fea0003800000 */
.L_x_63:
        /* <DEDUP_REMOVED lines=12> */
.L_x_66:
[----:B------:R-:W-:Y:S05]  /*5ce0*/  BSYNC B1 ;  /* 0x0000000000017941 */ /* 0x000fea0003800000 */
.L_x_65:
        /* <DEDUP_REMOVED lines=13> */
.L_x_68:
[----:B------:R-:W-:Y:S05]  /*5dc0*/  BSYNC B1 ;  /* 0x0000000000017941 */ /* 0x000fea0003800000 */
.L_x_67:
        /* <DEDUP_REMOVED lines=13> */
.L_x_70:
[----:B------:R-:W-:Y:S05]  /*5ea0*/  BSYNC B1 ;  /* 0x0000000000017941 */ /* 0x000fea0003800000 */
.L_x_69:
        /* <DEDUP_REMOVED lines=12> */
.L_x_72:
[----:B------:R-:W-:Y:S05]  /*5f70*/  BSYNC B1 ;  /* 0x0000000000017941 */ /* 0x000fea0003800000 */
.L_x_71:
        /* <DEDUP_REMOVED lines=12> */
.L_x_74:
[----:B------:R-:W-:Y:S05]  /*6040*/  BSYNC B1 ;  /* 0x0000000000017941 */ /* 0x000fea0003800000 */
.L_x_73:
        /* <DEDUP_REMOVED lines=13> */
.L_x_76:
[----:B------:R-:W-:Y:S05]  /*6120*/  BSYNC B1 ;  /* 0x0000000000017941 */ /* 0x000fea0003800000 */
.L_x_75:
        /* <DEDUP_REMOVED lines=13> */
.L_x_78:
[----:B------:R-:W-:Y:S05]  /*6200*/  BSYNC B1 ;  /* 0x0000000000017941 */ /* 0x000fea0003800000 */
.L_x_77:
        /* <DEDUP_REMOVED lines=12> */
.L_x_80:
[----:B------:R-:W-:Y:S05]  /*62d0*/  BSYNC B1 ;  /* 0x0000000000017941 */ /* 0x000fea0003800000 */
.L_x_79:
        /* <DEDUP_REMOVED lines=12> */
.L_x_82:
[----:B------:R-:W-:Y:S05]  /*63a0*/  BSYNC B1 ;  /* 0x0000000000017941 */ /* 0x000fea0003800000 */
.L_x_81:
        /* <DEDUP_REMOVED lines=13> */
.L_x_84:
[----:B------:R-:W-:Y:S05]  /*6480*/  BSYNC B1 ;  /* 0x0000000000017941 */ /* 0x000fea0003800000 */
.L_x_83:
        /* <DEDUP_REMOVED lines=13> */
.L_x_86:
[----:B------:R-:W-:Y:S05]  /*6560*/  BSYNC B1 ;  /* 0x0000000000017941 */ /* 0x000fea0003800000 */
.L_x_85:
        /* <DEDUP_REMOVED lines=12> */
.L_x_88:
[----:B------:R-:W-:Y:S05]  /*6630*/  BSYNC B1 ;  /* 0x0000000000017941 */ /* 0x000fea0003800000 */
.L_x_87:
        /* <DEDUP_REMOVED lines=12> */
.L_x_90:
[----:B------:R-:W-:Y:S05]  /*6700*/  BSYNC B1 ;  /* 0x0000000000017941 */ /* 0x000fea0003800000 */
.L_x_89:
        /* <DEDUP_REMOVED lines=13> */
.L_x_92:
[----:B------:R-:W-:Y:S05]  /*67e0*/  BSYNC B1 ;  /* 0x0000000000017941 */ /* 0x000fea0003800000 */
.L_x_91:
        /* <DEDUP_REMOVED lines=13> */
.L_x_94:
[----:B------:R-:W-:Y:S05]  /*68c0*/  BSYNC B1 ;  /* 0x0000000000017941 */ /* 0x000fea0003800000 */
.L_x_93:
        /* <DEDUP_REMOVED lines=12> */
.L_x_96:
[----:B------:R-:W-:Y:S05]  /*6990*/  BSYNC B1 ;  /* 0x0000000000017941 */ /* 0x000fea0003800000 */
.L_x_95:
        /* <DEDUP_REMOVED lines=12> */
.L_x_98:
[----:B------:R-:W-:Y:S05]  /*6a60*/  BSYNC B1 ;  /* 0x0000000000017941 */ /* 0x000fea0003800000 */
.L_x_97:
        /* <DEDUP_REMOVED lines=13> */
.L_x_100:
[----:B------:R-:W-:Y:S05]  /*6b40*/  BSYNC B1 ;  /* 0x0000000000017941 */ /* 0x000fea0003800000 */
.L_x_99:
        /* <DEDUP_REMOVED lines=13> */
.L_x_102:
[----:B------:R-:W-:Y:S05]  /*6c20*/  BSYNC B1 ;  /* 0x0000000000017941 */ /* 0x000fea0003800000 */
.L_x_101:
        /* <DEDUP_REMOVED lines=12> */
.L_x_104:
[----:B------:R-:W-:Y:S05]  /*6cf0*/  BSYNC B1 ;  /* 0x0000000000017941 */ /* 0x000fea0003800000 */
.L_x_103:
        /* <DEDUP_REMOVED lines=12> */
.L_x_106:
[----:B------:R-:W-:Y:S05]  /*6dc0*/  BSYNC B1 ;  /* 0x0000000000017941 */ /* 0x000fea0003800000 */
.L_x_105:
        /* <DEDUP_REMOVED lines=13> */
.L_x_108:
[----:B------:R-:W-:Y:S05]  /*6ea0*/  BSYNC B1 ;  /* 0x0000000000017941 */ /* 0x000fea0003800000 */
.L_x_107:
        /* <DEDUP_REMOVED lines=13> */
.L_x_110:
[----:B------:R-:W-:Y:S05]  /*6f80*/  BSYNC B1 ;  /* 0x0000000000017941 */ /* 0x000fea0003800000 */
.L_x_109:
        /* <DEDUP_REMOVED lines=12> */
.L_x_112:
[----:B------:R-:W-:Y:S05]  /*7050*/  BSYNC B1 ;  /* 0x0000000000017941 */ /* 0x000fea0003800000 */
.L_x_111:
        /* <DEDUP_REMOVED lines=12> */
.L_x_114:
[----:B------:R-:W-:Y:S05]  /*7120*/  BSYNC B1 ;  /* 0x0000000000017941 */ /* 0x000fea0003800000 */
.L_x_113:
        /* <DEDUP_REMOVED lines=13> */
.L_x_116:
[----:B------:R-:W-:Y:S05]  /*7200*/  BSYNC B1 ;  /* 0x0000000000017941 */ /* 0x000fea0003800000 */
.L_x_115:
        /* <DEDUP_REMOVED lines=13> */
.L_x_118:
[----:B------:R-:W-:Y:S05]  /*72e0*/  BSYNC B1 ;  /* 0x0000000000017941 */ /* 0x000fea0003800000 */
.L_x_117:
        /* <DEDUP_REMOVED lines=12> */
.L_x_120:
[----:B------:R-:W-:Y:S05]  /*73b0*/  BSYNC B1 ;  /* 0x0000000000017941 */ /* 0x000fea0003800000 */
.L_x_119:
        /* <DEDUP_REMOVED lines=12> */
.L_x_122:
[----:B------:R-:W-:Y:S05]  /*7480*/  BSYNC B1 ;  /* 0x0000000000017941 */ /* 0x000fea0003800000 */
.L_x_121:
        /* <DEDUP_REMOVED lines=13> */
.L_x_124:
[----:B------:R-:W-:Y:S05]  /*7560*/  BSYNC B1 ;  /* 0x0000000000017941 */ /* 0x000fea0003800000 */
.L_x_123:
        /* <DEDUP_REMOVED lines=13> */
.L_x_126:
[----:B------:R-:W-:Y:S05]  /*7640*/  BSYNC B1 ;  /* 0x0000000000017941 */ /* 0x000fea0003800000 */
.L_x_125:
        /* <DEDUP_REMOVED lines=12> */
.L_x_128:
[----:B------:R-:W-:Y:S05]  /*7710*/  BSYNC B1 ;  /* 0x0000000000017941 */ /* 0x000fea0003800000 */
.L_x_127:
        /* <DEDUP_REMOVED lines=12> */
.L_x_130:
[----:B------:R-:W-:Y:S05]  /*77e0*/  BSYNC B1 ;  /* 0x0000000000017941 */ /* 0x000fea0003800000 */
.L_x_129:
        /* <DEDUP_REMOVED lines=13> */
.L_x_132:
[----:B------:R-:W-:Y:S05]  /*78c0*/  BSYNC B1 ;  /* 0x0000000000017941 */ /* 0x000fea0003800000 */
.L_x_131:
        /* <DEDUP_REMOVED lines=13> */
.L_x_134:
[----:B------:R-:W-:Y:S05]  /*79a0*/  BSYNC B1 ;  /* 0x0000000000017941 */ /* 0x000fea0003800000 */
.L_x_133:
        /* <DEDUP_REMOVED lines=12> */
.L_x_136:
[----:B------:R-:W-:Y:S05]  /*7a70*/  BSYNC B1 ;  /* 0x0000000000017941 */ /* 0x000fea0003800000 */
.L_x_135:
        /* <DEDUP_REMOVED lines=12> */
.L_x_138:
[----:B------:R-:W-:Y:S05]  /*7b40*/  BSYNC B1 ;  /* 0x0000000000017941 */ /* 0x000fea0003800000 */
.L_x_137:
        /* <DEDUP_REMOVED lines=13> */
.L_x_140:
[----:B------:R-:W-:Y:S05]  /*7c20*/  BSYNC B1 ;  /* 0x0000000000017941 */ /* 0x000fea0003800000 */
.L_x_139:
        /* <DEDUP_REMOVED lines=13> */
.L_x_142:
[----:B------:R-:W-:Y:S05]  /*7d00*/  BSYNC B1 ;  /* 0x0000000000017941 */ /* 0x000fea0003800000 */
.L_x_141:
        /* <DEDUP_REMOVED lines=12> */
.L_x_144:
[----:B------:R-:W-:Y:S05]  /*7dd0*/  BSYNC B1 ;  /* 0x0000000000017941 */ /* 0x000fea0003800000 */
.L_x_143:
        /* <DEDUP_REMOVED lines=12> */
.L_x_146:
[----:B------:R-:W-:Y:S05]  /*7ea0*/  BSYNC B1 ;  /* 0x0000000000017941 */ /* 0x000fea0003800000 */
.L_x_145:
        /* <DEDUP_REMOVED lines=13> */
.L_x_148:
[----:B------:R-:W-:Y:S05]  /*7f80*/  BSYNC B1 ;  /* 0x0000000000017941 */ /* 0x000fea0003800000 */
.L_x_147:
        /* <DEDUP_REMOVED lines=13> */
.L_x_150:
[----:B------:R-:W-:Y:S05]  /*8060*/  BSYNC B1 ;  /* 0x0000000000017941 */ /* 0x000fea0003800000 */
.L_x_149:
        /* <DEDUP_REMOVED lines=12> */
.L_x_152:
[----:B------:R-:W-:Y:S05]  /*8130*/  BSYNC B1 ;  /* 0x0000000000017941 */ /* 0x000fea0003800000 */
.L_x_151:
        /* <DEDUP_REMOVED lines=12> */
.L_x_154:
[----:B------:R-:W-:Y:S05]  /*8200*/  BSYNC B1 ;  /* 0x0000000000017941 */ /* 0x000fea0003800000 */
.L_x_153:
        /* <DEDUP_REMOVED lines=13> */
.L_x_156:
[----:B------:R-:W-:Y:S05]  /*82e0*/  BSYNC B1 ;  /* 0x0000000000017941 */ /* 0x000fea0003800000 */
.L_x_155:
        /* <DEDUP_REMOVED lines=13> */
.L_x_158:
[----:B------:R-:W-:Y:S05]  /*83c0*/  BSYNC B1 ;  /* 0x0000000000017941 */ /* 0x000fea0003800000 */
.L_x_157:
        /* <DEDUP_REMOVED lines=12> */
.L_x_160:
[----:B------:R-:W-:Y:S05]  /*8490*/  BSYNC B1 ;  /* 0x0000000000017941 */ /* 0x000fea0003800000 */
.L_x_159:
        /* <DEDUP_REMOVED lines=12> */
.L_x_162:
[----:B------:R-:W-:Y:S05]  /*8560*/  BSYNC B1 ;  /* 0x0000000000017941 */ /* 0x000fea0003800000 */
.L_x_161:
        /* <DEDUP_REMOVED lines=13> */
.L_x_164:
[----:B------:R-:W-:Y:S05]  /*8640*/  BSYNC B1 ;  /* 0x0000000000017941 */ /* 0x000fea0003800000 */
.L_x_163:
        /* <DEDUP_REMOVED lines=13> */
.L_x_166:
[----:B------:R-:W-:Y:S05]  /*8720*/  BSYNC B1 ;  /* 0x0000000000017941 */ /* 0x000fea0003800000 */
.L_x_165:
        /* <DEDUP_REMOVED lines=12> */
.L_x_168:
[----:B------:R-:W-:Y:S05]  /*87f0*/  BSYNC B1 ;  /* 0x0000000000017941 */ /* 0x000fea0003800000 */
.L_x_167:
        /* <DEDUP_REMOVED lines=12> */
.L_x_170:
[----:B------:R-:W-:Y:S05]  /*88c0*/  BSYNC B1 ;  /* 0x0000000000017941 */ /* 0x000fea0003800000 */
.L_x_169:
        /* <DEDUP_REMOVED lines=13> */
.L_x_172:
[----:B------:R-:W-:Y:S05]  /*89a0*/  BSYNC B1 ;  /* 0x0000000000017941 */ /* 0x000fea0003800000 */
.L_x_171:
        /* <DEDUP_REMOVED lines=13> */
.L_x_174:
[----:B------:R-:W-:Y:S05]  /*8a80*/  BSYNC B1 ;  /* 0x0000000000017941 */ /* 0x000fea0003800000 */
.L_x_173:
        /* <DEDUP_REMOVED lines=12> */
.L_x_176:
[----:B------:R-:W-:Y:S05]  /*8b50*/  BSYNC B1 ;  /* 0x0000000000017941 */ /* 0x000fea0003800000 */
.L_x_175:
        /* <DEDUP_REMOVED lines=12> */
.L_x_178:
[----:B------:R-:W-:Y:S05]  /*8c20*/  BSYNC B1 ;  /* 0x0000000000017941 */ /* 0x000fea0003800000 */
.L_x_177:
        /* <DEDUP_REMOVED lines=13> */
.L_x_180:
[----:B------:R-:W-:Y:S05]  /*8d00*/  BSYNC B1 ;  /* 0x0000000000017941 */ /* 0x000fea0003800000 */
.L_x_179:
        /* <DEDUP_REMOVED lines=13> */
.L_x_182:
[----:B------:R-:W-:Y:S05]  /*8de0*/  BSYNC B1 ;  /* 0x0000000000017941 */ /* 0x000fea0003800000 */
.L_x_181:
        /* <DEDUP_REMOVED lines=12> */
.L_x_184:
[----:B------:R-:W-:Y:S05]  /*8eb0*/  BSYNC B1 ;  /* 0x0000000000017941 */ /* 0x000fea0003800000 */
.L_x_183:
        /* <DEDUP_REMOVED lines=12> */
.L_x_186:
[----:B------:R-:W-:Y:S05]  /*8f80*/  BSYNC B1 ;  /* 0x0000000000017941 */ /* 0x000fea0003800000 */
.L_x_185:
        /* <DEDUP_REMOVED lines=13> */
.L_x_188:
[----:B------:R-:W-:Y:S05]  /*9060*/  BSYNC B1 ;  /* 0x0000000000017941 */ /* 0x000fea0003800000 */
.L_x_187:
        /* <DEDUP_REMOVED lines=13> */
.L_x_190:
[----:B------:R-:W-:Y:S05]  /*9140*/  BSYNC B1 ;  /* 0x0000000000017941 */ /* 0x000fea0003800000 */
.L_x_189:
        /* <DEDUP_REMOVED lines=12> */
.L_x_192:
[----:B------:R-:W-:Y:S05]  /*9210*/  BSYNC B1 ;  /* 0x0000000000017941 */ /* 0x000fea0003800000 */
.L_x_191:
        /* <DEDUP_REMOVED lines=12> */
.L_x_194:
[----:B------:R-:W-:Y:S05]  /*92e0*/  BSYNC B1 ;  /* 0x0000000000017941 */ /* 0x000fea0003800000 */
.L_x_193:
        /* <DEDUP_REMOVED lines=13> */
.L_x_196:
[----:B------:R-:W-:Y:S05]  /*93c0*/  BSYNC B1 ;  /* 0x0000000000017941 */ /* 0x000fea0003800000 */
.L_x_195:
        /* <DEDUP_REMOVED lines=13> */
.L_x_198:
[----:B------:R-:W-:Y:S05]  /*94a0*/  BSYNC B1 ;  /* 0x0000000000017941 */ /* 0x000fea0003800000 */
.L_x_197:
        /* <DEDUP_REMOVED lines=12> */
.L_x_200:
[----:B------:R-:W-:Y:S05]  /*9570*/  BSYNC B1 ;  /* 0x0000000000017941 */ /* 0x000fea0003800000 */
.L_x_199:
        /* <DEDUP_REMOVED lines=12> */
.L_x_202:
[----:B------:R-:W-:Y:S05]  /*9640*/  BSYNC B1 ;  /* 0x0000000000017941 */ /* 0x000fea0003800000 */
.L_x_201:
        /* <DEDUP_REMOVED lines=13> */
.L_x_204:
[----:B------:R-:W-:Y:S05]  /*9720*/  BSYNC B1 ;  /* 0x0000000000017941 */ /* 0x000fea0003800000 */
.L_x_203:
        /* <DEDUP_REMOVED lines=13> */
.L_x_206:
[----:B------:R-:W-:Y:S05]  /*9800*/  BSYNC B1 ;  /* 0x0000000000017941 */ /* 0x000fea0003800000 */
.L_x_205:
        /* <DEDUP_REMOVED lines=12> */
.L_x_208:
[----:B------:R-:W-:Y:S05]  /*98d0*/  BSYNC B1 ;  /* 0x0000000000017941 */ /* 0x000fea0003800000 */
.L_x_207:
        /* <DEDUP_REMOVED lines=12> */
.L_x_210:
[----:B------:R-:W-:Y:S05]  /*99a0*/  BSYNC B1 ;  /* 0x0000000000017941 */ /* 0x000fea0003800000 */
.L_x_209:
        /* <DEDUP_REMOVED lines=13> */
.L_x_212:
[----:B------:R-:W-:Y:S05]  /*9a80*/  BSYNC B1 ;  /* 0x0000000000017941 */ /* 0x000fea0003800000 */
.L_x_211:
        /* <DEDUP_REMOVED lines=13> */
.L_x_214:
[----:B------:R-:W-:Y:S05]  /*9b60*/  BSYNC B1 ;  /* 0x0000000000017941 */ /* 0x000fea0003800000 */
.L_x_213:
[----:B-----5:R-:W-:Y:S01]  /*9b70*/  LOP3.LUT R24, R24, 0xff, RZ, 0xc0, !PT ;  /* 0x000000ff18187812 */ /* 0x020fe200078ec0ff */
[----:B------:R-:W-:Y:S01]  /*9b80*/  BSSY B1, `(.L_x_215) ;  /* 0x000000b000017945 */ /* 0x000fe20003800000 */
[----:B------:R-:W-:Y:S02]  /*9b90*/  ISETP.LT.OR P0, PT, R6, 0x9, !P0 ;  /* 0x000000090600780c */ /* 0x000fe40004701670 */
[----:B------:R-:W-:Y:S02]  /*9ba0*/  F2FP.F16.E4M3.UNPACK_B R24, R24 ;  /* 0x00000018ff18723e */ /* 0x000fe400020006ff */
[----:B0-2---:R-:W-:-:S03]  /*9bb0*/  PRMT R4, RZ, 0x7610, R4 ;  /* 0x00007610ff047816 */ /* 0x005fc60000000004 */
[----:B------:R-:W-:-:S05]  /*9bc0*/  HADD2.F32 R5, -RZ, R24.H0_H0 ;  /* 0x20000018ff057230 */ /* 0x000fca0000004100 */
[----:B------:R-:W-:-:S04]  /*9bd0*/  FMUL R5, R5, R10 ;  /* 0x0000000a05057220 */ /* 0x000fc80000400000 */
[----:B------:R-:W-:-:S05]  /*9be0*/  FFMA R5, R114, R11, R5 ;  /* 0x0000000b72057223 */ /* 0x000fca0000000005 */
[----:B------:R-:W-:-:S05]  /*9bf0*/  F2FP.SATFINITE.E4M3.F32.PACK_AB_MERGE_C R5, RZ, R5, RZ ;  /* 0x00000005ff05723e */ /* 0x000fca00048070ff */
[----:B------:R0:W-:Y:S01]  /*9c00*/  @!P4 STG.E.U8 desc[UR24][R20.64+0xa9], R5 ;  /* 0x0000a9051400c986 */ /* 0x0001e2000c101118 */
[----:B------:R-:W-:Y:S05]  /*9c10*/  @P0 BRA `(.L_x_216) ;  /* 0x0000000000040947 */ /* 0x000fea0003800000 */
[----:B------:R2:W5:Y:S02]  /*9c20*/  LDG.E.U8 R4, desc[UR24][R18.64+0xa8] ;  /* 0x0000a81812047981 */ /* 0x000564000c1e1100 */
.L_x_216:
[----:B------:R-:W-:Y:S05]  /*9c30*/  BSYNC B1 ;  /* 0x0000000000017941 */ /* 0x000fea0003800000 */
.L_x_215:
[----:B-----5:R-:W-:Y:S01]  /*9c40*/  LOP3.LUT R4, R4, 0xff, RZ, 0xc0, !PT ;  /* 0x000000ff04047812 */ /* 0x020fe200078ec0ff */
[----:B------:R-:W-:Y:S01]  /*9c50*/  BSSY B1, `(.L_x_217) ;  /* 0x000000b000017945 */ /* 0x000fe20003800000 */
[----:B------:R-:W-:Y:S02]  /*9c60*/  ISETP.LT.OR P1, PT, R6, 0x9, !P1 ;  /* 0x000000090600780c */ /* 0x000fe40004f21670 */
[----:B------:R-:W-:-:S05]  /*9c70*/  F2FP.F16.E4M3.UNPACK_B R4, R4 ;  /* 0x00000004ff04723e */ /* 0x000fca00020006ff */
[----:B0-----:R-:W-:-:S05]  /*9c80*/  HADD2.F32 R5, -RZ, R4.H0_H0 ;  /* 0x20000004ff057230 */ /* 0x001fca0000004100 */
[----:B------:R-:W-:-:S04]  /*9c90*/  FMUL R4, R5, R10 ;  /* 0x0000000a05047220 */ /* 0x000fc80000400000 */
[----:B------:R-:W-:-:S05]  /*9ca0*/  FFMA R4, R113, R11, R4 ;  /* 0x0000000b71047223 */ /* 0x000fca0000000004 */
[----:B------:R-:W-:Y:S02]  /*9cb0*/  F2FP.SATFINITE.E4M3.F32.PACK_AB_MERGE_C R5, RZ, R4, RZ ;  /* 0x00000004ff05723e */ /* 0x000fe400048070ff */
[----:B------:R-:W-:-:S03]  /*9cc0*/  PRMT R4, RZ, 0x7610, R4 ;  /* 0x00007610ff047816 */ /* 0x000fc60000000004 */
[----:B------:R0:W-:Y:S01]  /*9cd0*/  @!P0 STG.E.U8 desc[UR24][R22.64+0xa8], R5 ;  /* 0x0000a80516008986 */ /* 0x0001e2000c101118 */
[----:B------:R-:W-:Y:S05]  /*9ce0*/  @P1 BRA `(.L_x_218) ;  /* 0x0000000000041947 */ /* 0x000fea0003800000 */
[----:B------:R0:W5:Y:S02]  /*9cf0*/  LDG.E.U8 R4, desc[UR24][R18.64+0xa9] ;  /* 0x0000a91812047981 */ /* 0x000164000c1e1100 */
.L_x_218:
[----:B------:R-:W-:Y:S05]  /*9d00*/  BSYNC B1 ;  /* 0x0000000000017941 */ /* 0x000fea0003800000 */
.L_x_217:
[----:B------:R-:W-:Y:S05]  /*9d10*/  @P1 BRA `(.L_x_219) ;  /* 0x0000001800501947 */ /* 0x000fea0003800000 */
[----:B-----5:R-:W-:-:S04]  /*9d20*/  LOP3.LUT R4, R4, 0xff, RZ, 0xc0, !PT ;  /* 0x000000ff04047812 */ /* 0x020fc800078ec0ff */
[----:B------:R-:W-:-:S05]  /*9d30*/  F2FP.F16.E4M3.UNPACK_B R4, R4 ;  /* 0x00000004ff04723e */ /* 0x000fca00020006ff */
[----:B0-----:R-:W-:-:S05]  /*9d40*/  HADD2.F32 R5, -RZ, R4.H0_H0 ;  /* 0x20000004ff057230 */ /* 0x001fca0000004100 */
[----:B------:R-:W-:-:S04]  /*9d50*/  FMUL R5, R5, R10 ;  /* 0x0000000a05057220 */ /* 0x000fc80000400000 */
[----:B------:R-:W-:-:S05]  /*9d60*/  FFMA R5, R112, R11, R5 ;  /* 0x0000000b70057223 */ /* 0x000fca0000000005 */
[----:B------:R-:W-:-:S05]  /*9d70*/  F2FP.SATFINITE.E4M3.F32.PACK_AB_MERGE_C R5, RZ, R5, RZ ;  /* 0x00000005ff05723e */ /* 0x000fca00048070ff */
[----:B------:R0:W-:Y:S01]  /*9d80*/  STG.E.U8 desc[UR24][R22.64+0xa9], R5 ;  /* 0x0000a90516007986 */ /* 0x0001e2000c101118 */
[----:B------:R-:W-:Y:S05]  /*9d90*/  BRA `(.L_x_219) ;  /* 0x0000001800307947 */ /* 0x000fea0003800000 */
.L_x_42:
[----:B------:R-:W-:Y:S01]  /*9da0*/  ISETP.GE.AND P0, PT, R26, 0x2, PT ;  /* 0x000000021a00780c */ /* 0x000fe20003f06270 */
[-C--:B--2---:R-:W-:Y:S01]  /*9db0*/  FMUL R198, R198, R11.reuse ;  /* 0x0000000bc6c67220 */ /* 0x084fe20000400000 */
[----:B------:R-:W-:Y:S01]  /*9dc0*/  ISETP.GE.AND P1, PT, R26, 0x1, PT ;  /* 0x000000011a00780c */ /* 0x000fe20003f26270 */
[-C--:B------:R-:W-:Y:S01]  /*9dd0*/  FMUL R199, R199, R11.reuse ;  /* 0x0000000bc7c77220 */ /* 0x080fe20000400000 */
[----:B------:R-:W-:Y:S01]  /*9de0*/  ISETP.LT.OR P4, PT, R6, 0x1, !P0 ;  /* 0x000000010600780c */ /* 0x000fe20004781670 */
[-C--:B------:R-:W-:Y:S01]  /*9df0*/  FMUL R196, R196, R11.reuse ;  /* 0x0000000bc4c47220 */ /* 0x080fe20000400000 */
[----:B------:R-:W-:Y:S01]  /*9e00*/  ISETP.LT.OR P2, PT, R6, 0x1, !P1 ;  /* 0x000000010600780c */ /* 0x000fe20004f41670 */
[-C--:B------:R-:W-:Y:S01]  /*9e10*/  FMUL R197, R197, R11.reuse ;  /* 0x0000000bc5c57220 */ /* 0x080fe20000400000 */
[----:B------:R-:W-:Y:S01]  /*9e20*/  F2FP.SATFINITE.E4M3.F32.PACK_AB_MERGE_C R5, RZ, R198, RZ ;  /* 0x000000c6ff05723e */ /* 0x000fe200048070ff */
[----:B------:R-:W-:Y:S01]  /*9e30*/  FMUL R195, R195, R11 ;  /* 0x0000000bc3c37220 */ /* 0x000fe20000400000 */
[----:B------:R-:W-:Y:S01]  /*9e40*/  F2FP.SATFINITE.E4M3.F32.PACK_AB_MERGE_C R199, RZ, R199, RZ ;  /* 0x000000c7ffc7723e */ /* 0x000fe200048070ff */
[-C--:B------:R-:W-:Y:S01]  /*9e50*/  FMUL R194, R194, R11.reuse ;  /* 0x0000000bc2c27220 */ /* 0x080fe20000400000 */
[C---:B------:R-:W-:Y:S01]  /*9e60*/  ISETP.LT.OR P0, PT, R6.reuse, 0x9, !P0 ;  /* 0x000000090600780c */ /* 0x040fe20004701670 */
[-C--:B------:R-:W-:Y:S01]  /*9e70*/  FMUL R193, R193, R11.reuse ;  /* 0x0000000bc1c17220 */ /* 0x080fe20000400000 */
[----:B------:R-:W-:Y:S01]  /*9e80*/  ISETP.LT.OR P1, PT, R6, 0x9, !P1 ;  /* 0x000000090600780c */ /* 0x000fe20004f21670 */
[----:B------:R-:W-:Y:S01]  /*9e90*/  FMUL R192, R192, R11 ;  /* 0x0000000bc0c07220 */ /* 0x000fe20000400000 */
[----:B------:R-:W-:Y:S01]  /*9ea0*/  F2FP.SATFINITE.E4M3.F32.PACK_AB_MERGE_C R197, RZ, R197, RZ ;  /* 0x000000c5ffc5723e */ /* 0x000fe200048070ff */
[----:B------:R0:W-:Y:S01]  /*9eb0*/  @!P4 STG.E.U8 desc[UR24][R20.64+0x1], R5 ;  /* 0x000001051400c986 */ /* 0x0001e2000c101118 */
[C---:B------:R-:W-:Y:S01]  /*9ec0*/  ISETP.GE.AND P4, PT, R26.reuse, 0x9, PT ;  /* 0x000000091a00780c */ /* 0x040fe20003f86270 */
[----:B------:R-:W-:Y:S01]  /*9ed0*/  FMUL R191, R191, R11 ;  /* 0x0000000bbfbf7220 */ /* 0x000fe20000400000 */
[----:B------:R-:W-:Y:S01]  /*9ee0*/  F2FP.SATFINITE.E4M3.F32.PACK_AB_MERGE_C R195, RZ, R195, RZ ;  /* 0x000000c3ffc3723e */ /* 0x000fe200048070ff */
[----:B------:R-:W-:Y:S01]  /*9ef0*/  @!P2 STG.E.U8 desc[UR24][R20.64], R199 ;  /* 0x000000c71400a986 */ /* 0x000fe2000c101118 */
[----:B------:R-:W-:Y:S01]  /*9f00*/  ISETP.GE.AND P2, PT, R26, 0xa, PT ;  /* 0x0000000a1a00780c */ /* 0x000fe20003f46270 */
[-C--:B------:R-:W-:Y:S01]  /*9f10*/  FMUL R190, R190, R11.reuse ;  /* 0x0000000bbebe7220 */ /* 0x080fe20000400000 */
[C---:B------:R-:W-:Y:S01]  /*9f20*/  ISETP.LT.OR P5, PT, R6.reuse, 0x1, !P4 ;  /* 0x000000010600780c */ /* 0x040fe200067a1670 */
[-C--:B------:R-:W-:Y:S01]  /*9f30*/  FMUL R189, R189, R11.reuse ;  /* 0x0000000bbdbd7220 */ /* 0x080fe20000400000 */
[C---:B------:R-:W-:Y:S01]  /*9f40*/  ISETP.LT.OR P6, PT, R6.reuse, 0x1, !P2 ;  /* 0x000000010600780c */ /* 0x040fe200057c1670 */
[----:B------:R-:W-:Y:S01]  /*9f50*/  @!P1 STG.E.U8 desc[UR24][R22.64], R197 ;  /* 0x000000c516009986 */ /* 0x000fe2000c101118 */
[----:B------:R-:W-:Y:S01]  /*9f60*/  ISETP.LT.OR P4, PT, R6, 0x9, !P4 ;  /* 0x000000090600780c */ /* 0x000fe20006781670 */
[-C--:B------:R-:W-:Y:S01]  /*9f70*/  FMUL R188, R188, R11.reuse ;  /* 0x0000000bbcbc7220 */ /* 0x080fe20000400000 */
[----:B0-----:R-:W-:Y:S01]  /*9f80*/  F2FP.SATFINITE.E4M3.F32.PACK_AB_MERGE_C R5, RZ, R196, RZ ;  /* 0x000000c4ff05723e */ /* 0x001fe200048070ff */
[-C--:B------:R-:W-:Y:S01]  /*9f90*/  FMUL R187, R187, R11.reuse ;  /* 0x0000000bbbbb7220 */ /* 0x080fe20000400000 */
[----:B------:R-:W-:Y:S01]  /*9fa0*/  F2FP.SATFINITE.E4M3.F32.PACK_AB_MERGE_C R19, RZ, R194, RZ ;  /* 0x000000c2ff13723e */ /* 0x000fe200048070ff */
[-C--:B------:R-:W-:Y:S01]  /*9fb0*/  FMUL R186, R186, R11.reuse ;  /* 0x0000000bbaba7220 */ /* 0x080fe20000400000 */
[----:B------:R-:W-:Y:S01]  /*9fc0*/  ISETP.LT.OR P2, PT, R6, 0x9, !P2 ;  /* 0x000000090600780c */ /* 0x000fe20005741670 */
[----:B------:R0:W-:Y:S01]  /*9fd0*/  @!P0 STG.E.U8 desc[UR24][R22.64+0x1], R5 ;  /* 0x0000010516008986 */ /* 0x0001e2000c101118 */
[C---:B------:R-:W-:Y:S01]  /*9fe0*/  ISETP.GE.AND P0, PT, R26.reuse, 0x11, PT ;  /* 0x000000111a00780c */ /* 0x040fe20003f06270 */
[-C--:B------:R-:W-:Y:S01]  /*9ff0*/  FMUL R185, R185, R11.reuse ;  /* 0x0000000bb9b97220 */ /* 0x080fe20000400000 */
[----:B------:R-:W-:Y:S01]  /*a000*/  ISETP.GE.AND P1, PT, R26, 0x12, PT ;  /* 0x000000121a00780c */ /* 0x000fe20003f26270 */
[----:B------:R-:W-:Y:S01]  /*a010*/  @!P5 STG.E.U8 desc[UR24][R20.64+0x8], R195 ;  /* 0x000008c31400d986 */ /* 0x000fe2000c101118 */
[----:B------:R-:W-:Y:S01]  /*a020*/  ISETP.LT.OR P5, PT, R6, 0x1, !P0 ;  /* 0x000000010600780c */ /* 0x000fe200047a1670 */
[----:B------:R-:W-:Y:S01]  /*a030*/  FMUL R184, R184, R11 ;  /* 0x0000000bb8b87220 */ /* 0x000fe20000400000 */
[----:B------:R-:W-:Y:S01]  /*a040*/  F2FP.SATFINITE.E4M3.F32.PACK_AB_MERGE_C R193, RZ, R193, RZ ;  /* 0x000000c1ffc1723e */ /* 0x000fe200048070ff */
[----:B------:R1:W-:Y:S01]  /*a050*/  @!P6 STG.E.U8 desc[UR24][R20.64+0x9], R19 ;  /* 0x000009131400e986 */ /* 0x0003e2000c101118 */
[----:B------:R-:W-:Y:S01]  /*a060*/  ISETP.LT.OR P6, PT, R6, 0x1, !P1 ;  /* 0x000000010600780c */ /* 0x000fe20004fc1670 */
[----:B------:R-:W-:Y:S01]  /*a070*/  FMUL R183, R183, R11 ;  /* 0x0000000bb7b77220 */ /* 0x000fe20000400000 */
[----:B------:R-:W-:Y:S01]  /*a080*/  F2FP.SATFINITE.E4M3.F32.PACK_AB_MERGE_C R191, RZ, R191, RZ ;  /* 0x000000bfffbf723e */ /* 0x000fe200048070ff */
[----:B------:R-:W-:Y:S01]  /*a090*/  @!P4 STG.E.U8 desc[UR24][R22.64+0x8], R193 ;  /* 0x000008c11600c986 */ /* 0x000fe2000c101118 */
[----:B0-----:R-:W-:Y:S01]  /*a0a0*/  F2FP.SATFINITE.E4M3.F32.PACK_AB_MERGE_C R5, RZ, R192, RZ ;  /* 0x000000c0ff05723e */ /* 0x001fe200048070ff */
[-C--:B------:R-:W-:Y:S01]  /*a0b0*/  FMUL R182, R182, R11.reuse ;  /* 0x0000000bb6b67220 */ /* 0x080fe20000400000 */
[----:B------:R-:W-:Y:S01]  /*a0c0*/  ISETP.GE.AND P4, PT, R26, 0x19, PT ;  /* 0x000000191a00780c */ /* 0x000fe20003f86270 */
[-C--:B------:R-:W-:Y:S01]  /*a0d0*/  FMUL R181, R181, R11.reuse ;  /* 0x0000000bb5b57220 */ /* 0x080fe20000400000 */
[C---:B------:R-:W-:Y:S01]  /*a0e0*/  ISETP.LT.OR P0, PT, R6.reuse, 0x9, !P0 ;  /* 0x000000090600780c */ /* 0x040fe20004701670 */
[----:B------:R0:W-:Y:S01]  /*a0f0*/  @!P2 STG.E.U8 desc[UR24][R22.64+0x9], R5 ;  /* 0x000009051600a986 */ /* 0x0001e2000c101118 */
[----:B------:R-:W-:Y:S01]  /*a100*/  ISETP.LT.OR P1, PT, R6, 0x9, !P1 ;  /* 0x000000090600780c */ /* 0x000fe20004f21670 */
[-C--:B------:R-:W-:Y:S01]  /*a110*/  FMUL R180, R180, R11.reuse ;  /* 0x0000000bb4b47220 */ /* 0x080fe20000400000 */
[----:B-1----:R-:W-:Y:S01]  /*a120*/  F2FP.SATFINITE.E4M3.F32.PACK_AB_MERGE_C R19, RZ, R190, RZ ;  /* 0x000000beff13723e */ /* 0x002fe200048070ff */
[----:B------:R-:W-:Y:S01]  /*a130*/  @!P5 STG.E.U8 desc[UR24][R20.64+0x10], R191 ;  /* 0x000010bf1400d986 */ /* 0x000fe2000c101118 */
[----:B------:R-:W-:Y:S01]  /*a140*/  ISETP.GE.AND P2, PT, R26, 0x1a, PT ;  /* 0x0000001a1a00780c */ /* 0x000fe20003f46270 */
[-C--:B------:R-:W-:Y:S01]  /*a150*/  FMUL R179, R179, R11.reuse ;  /* 0x0000000bb3b37220 */ /* 0x080fe20000400000 */
[C---:B------:R-:W-:Y:S01]  /*a160*/  ISETP.LT.OR P5, PT, R6.reuse, 0x1, !P4 ;  /* 0x000000010600780c */ /* 0x040fe200067a1670 */
[----:B------:R1:W-:Y:S01]  /*a170*/  @!P6 STG.E.U8 desc[UR24][R20.64+0x11], R19 ;  /* 0x000011131400e986 */ /* 0x0003e2000c101118 */
[----:B------:R-:W-:Y:S01]  /*a180*/  ISETP.LT.OR P6, PT, R6, 0x1, !P2 ;  /* 0x000000010600780c */ /* 0x000fe200057c1670 */
[----:B------:R-:W-:Y:S01]  /*a190*/  FMUL R178, R178, R11 ;  /* 0x0000000bb2b27220 */ /* 0x000fe20000400000 */
[----:B------:R-:W-:Y:S01]  /*a1a0*/  F2FP.SATFINITE.E4M3.F32.PACK_AB_MERGE_C R189, RZ, R189, RZ ;  /* 0x000000bdffbd723e */ /* 0x000fe200048070ff */
[-C--:B------:R-:W-:Y:S01]  /*a1b0*/  FMUL R177, R177, R11.reuse ;  /* 0x0000000bb1b17220 */ /* 0x080fe20000400000 */
[----:B0-----:R-:W-:Y:S01]  /*a1c0*/  F2FP.SATFINITE.E4M3.F32.PACK_AB_MERGE_C R5, RZ, R188, RZ ;  /* 0x000000bcff05723e */ /* 0x001fe200048070ff */
[----:B------:R-:W-:Y:S01]  /*a1d0*/  FMUL R176, R176, R11 ;  /* 0x0000000bb0b07220 */ /* 0x000fe20000400000 */
[----:B------:R-:W-:Y:S01]  /*a1e0*/  F2FP.SATFINITE.E4M3.F32.PACK_AB_MERGE_C R187, RZ, R187, RZ ;  /* 0x000000bbffbb723e */ /* 0x000fe200048070ff */
[----:B------:R-:W-:Y:S01]  /*a1f0*/  @!P0 STG.E.U8 desc[UR24][R22.64+0x10], R189 ;  /* 0x000010bd16008986 */ /* 0x000fe2000c101118 */
[----:B------:R-:W-:Y:S01]  /*a200*/  ISETP.GE.AND P0, PT, R26, 0x21, PT ;  /* 0x000000211a00780c */ /* 0x000fe20003f06270 */
[-C--:B------:R-:W-:Y:S01]  /*a210*/  FMUL R175, R175, R11.reuse ;  /* 0x0000000bafaf7220 */ /* 0x080fe20000400000 */
[----:B------:R-:W-:Y:S01]  /*a220*/  ISETP.LT.OR P4, PT, R6, 0x9, !P4 ;  /* 0x000000090600780c */ /* 0x000fe20006781670 */
[----:B------:R0:W-:Y:S01]  /*a230*/  @!P1 STG.E.U8 desc[UR24][R22.64+0x11], R5 ;  /* 0x0000110516009986 */ /* 0x0001e2000c101118 */
[----:B-1----:R-:W-:Y:S01]  /*a240*/  F2FP.SATFINITE.E4M3.F32.PACK_AB_MERGE_C R19, RZ, R186, RZ ;  /* 0x000000baff13723e */ /* 0x002fe200048070ff */
[-C--:B------:R-:W-:Y:S01]  /*a250*/  FMUL R174, R174, R11.reuse ;  /* 0x0000000baeae7220 */ /* 0x080fe20000400000 */
[----:B------:R-:W-:Y:S01]  /*a260*/  ISETP.LT.OR P2, PT, R6, 0x9, !P2 ;  /* 0x000000090600780c */ /* 0x000fe20005741670 */
        /* <DEDUP_REMOVED lines=155> */
[C---:B------:R-:W-:Y:S01]  /*ac20*/  ISETP.LT.OR P4, PT, R6.reuse, 0x9, !P4 ;  /* 0x000000090600780c */ /* 0x040fe20006781670 */
        /* <DEDUP_REMOVED lines=17> */
[C---:B------:R-:W-:Y:S01]  /*ad40*/  ISETP.LT.OR P0, PT, R6.reuse, 0x9, !P0 ;  /* 0x000000090600780c */ /* 0x040fe20004701670 */
[-C--:B------:R-:W-:Y:S01]  /*ad50*/  FMUL R121, R121, R11.reuse ;  /* 0x0000000b79797220 */ /* 0x080fe20000400000 */
[----:B------:R-:W-:Y:S01]  /*ad60*/  ISETP.LT.OR P5, PT, R6, 0x9, !P5 ;  /* 0x000000090600780c */ /* 0x000fe20006fa1670 */
[----:B------:R0:W-:Y:S01]  /*ad70*/  @!P2 STG.E.U8 desc[UR24][R22.64+0x59], R5 ;  /* 0x000059051600a986 */ /* 0x0001e2000c101118 */
[----:B-1----:R-:W-:Y:S01]  /*ad80*/  F2FP.SATFINITE.E4M3.F32.PACK_AB_MERGE_C R19, RZ, R150, RZ ;  /* 0x00000096ff13723e */ /* 0x002fe200048070ff */
[----:B------:R-:W-:Y:S01]  /*ad90*/  FMUL R120, R120, R11 ;  /* 0x0000000b78787220 */ /* 0x000fe20000400000 */
[----:B------:R-:W-:Y:S01]  /*ada0*/  F2FP.SATFINITE.E4M3.F32.PACK_AB_MERGE_C R149, RZ, R149, RZ ;  /* 0x00000095ff95723e */ /* 0x000fe200048070ff */
[----:B------:R-:W-:Y:S01]  /*adb0*/  @!P1 STG.E.U8 desc[UR24][R20.64+0x60], R151 ;  /* 0x0000609714009986 */ /* 0x000fe2000c101118 */
[C---:B------:R-:W-:Y:S01]  /*adc0*/  ISETP.GE.AND P1, PT, R26.reuse, 0x6a, PT ;  /* 0x0000006a1a00780c */ /* 0x040fe20003f26270 */
[----:B------:R-:W-:Y:S01]  /*add0*/  FMUL R119, R119, R11 ;  /* 0x0000000b77777220 */ /* 0x000fe20000400000 */
[----:B------:R-:W-:Y:S01]  /*ade0*/  F2FP.SATFINITE.E4M3.F32.PACK_AB_MERGE_C R147, RZ, R147, RZ ;  /* 0x00000093ff93723e */ /* 0x000fe200048070ff */
[----:B------:R1:W-:Y:S01]  /*adf0*/  @!P6 STG.E.U8 desc[UR24][R20.64+0x61], R19 ;  /* 0x000061131400e986 */ /* 0x0003e2000c101118 */
[----:B------:R-:W-:Y:S01]  /*ae00*/  ISETP.GE.AND P6, PT, R26, 0x69, PT ;  /* 0x000000691a00780c */ /* 0x000fe20003fc6270 */
[-C--:B------:R-:W-:Y:S01]  /*ae10*/  FMUL R118, R118, R11.reuse ;  /* 0x0000000b76767220 */ /* 0x080fe20000400000 */
[C---:B------:R-:W-:Y:S01]  /*ae20*/  ISETP.LT.OR P4, PT, R6.reuse, 0x1, !P1 ;  /* 0x000000010600780c */ /* 0x040fe20004f81670 */
[----:B------:R-:W-:Y:S01]  /*ae30*/  @!P0 STG.E.U8 desc[UR24][R22.64+0x60], R149 ;  /* 0x0000609516008986 */ /* 0x000fe2000c101118 */
[----:B------:R-:W-:Y:S01]  /*ae40*/  ISETP.LT.OR P2, PT, R6, 0x1, !P6 ;  /* 0x000000010600780c */ /* 0x000fe20007741670 */
[-C--:B------:R-:W-:Y:S01]  /*ae50*/  FMUL R117, R117, R11.reuse ;  /* 0x0000000b75757220 */ /* 0x080fe20000400000 */
[----:B0-----:R-:W-:Y:S01]  /*ae60*/  F2FP.SATFINITE.E4M3.F32.PACK_AB_MERGE_C R5, RZ, R148, RZ ;  /* 0x00000094ff05723e */ /* 0x001fe200048070ff */
[-C--:B------:R-:W-:Y:S01]  /*ae70*/  FMUL R116, R116, R11.reuse ;  /* 0x0000000b74747220 */ /* 0x080fe20000400000 */
[----:B------:R-:W-:Y:S01]  /*ae80*/  ISETP.LT.OR P0, PT, R6, 0x9, !P6 ;  /* 0x000000090600780c */ /* 0x000fe20007701670 */
[-C--:B------:R-:W-:Y:S01]  /*ae90*/  FMUL R114, R114, R11.reuse ;  /* 0x0000000b72727220 */ /* 0x080fe20000400000 */
[----:B------:R-:W-:Y:S01]  /*aea0*/  ISETP.LT.OR P1, PT, R6, 0x9, !P1 ;  /* 0x000000090600780c */ /* 0x000fe20004f21670 */
[----:B------:R0:W-:Y:S01]  /*aeb0*/  @!P5 STG.E.U8 desc[UR24][R22.64+0x61], R5 ;  /* 0x000061051600d986 */ /* 0x0001e2000c101118 */
[----:B-1----:R-:W-:Y:S01]  /*aec0*/  F2FP.SATFINITE.E4M3.F32.PACK_AB_MERGE_C R19, RZ, R146, RZ ;  /* 0x00000092ff13723e */ /* 0x002fe200048070ff */
[----:B------:R-:W-:Y:S01]  /*aed0*/  FMUL R115, R115, R11 ;  /* 0x0000000b73737220 */ /* 0x000fe20000400000 */
[----:B------:R-:W-:Y:S01]  /*aee0*/  F2FP.SATFINITE.E4M3.F32.PACK_AB_MERGE_C R145, RZ, R145, RZ ;  /* 0x00000091ff91723e */ /* 0x000fe200048070ff */
[----:B------:R-:W-:Y:S01]  /*aef0*/  FMUL R113, R113, R11 ;  /* 0x0000000b71717220 */ /* 0x000fe20000400000 */
[----:B------:R-:W-:Y:S01]  /*af00*/  F2FP.SATFINITE.E4M3.F32.PACK_AB_MERGE_C R143, RZ, R143, RZ ;  /* 0x0000008fff8f723e */ /* 0x000fe200048070ff */
[----:B------:R-:W-:Y:S01]  /*af10*/  @!P2 STG.E.U8 desc[UR24][R20.64+0x68], R147 ;  /* 0x000068931400a986 */ /* 0x000fe2000c101118 */
[----:B------:R-:W-:Y:S01]  /*af20*/  ISETP.GE.AND P2, PT, R26, 0x72, PT ;  /* 0x000000721a00780c */ /* 0x000fe20003f46270 */
[----:B------:R-:W-:Y:S01]  /*af30*/  FMUL R112, R112, R11 ;  /* 0x0000000b70707220 */ /* 0x000fe20000400000 */
[----:B------:R-:W-:Y:S01]  /*af40*/  F2FP.SATFINITE.E4M3.F32.PACK_AB_MERGE_C R141, RZ, R141, RZ ;  /* 0x0000008dff8d723e */ /* 0x000fe200048070ff */
[----:B------:R1:W-:Y:S01]  /*af50*/  @!P4 STG.E.U8 desc[UR24][R20.64+0x69], R19 ;  /* 0x000069131400c986 */ /* 0x0003e2000c101118 */
[----:B------:R-:W-:-:S02]  /*af60*/  ISETP.GE.AND P4, PT, R26, 0x71, PT ;  /* 0x000000711a00780c */ /* 0x000fc40003f86270 */
[C---:B------:R-:W-:Y:S01]  /*af70*/  ISETP.LT.OR P6, PT, R6.reuse, 0x1, !P2 ;  /* 0x000000010600780c */ /* 0x040fe200057c1670 */
[----:B------:R-:W-:Y:S01]  /*af80*/  @!P0 STG.E.U8 desc[UR24][R22.64+0x68], R145 ;  /* 0x0000689116008986 */ /* 0x000fe2000c101118 */
[C---:B------:R-:W-:Y:S02]  /*af90*/  ISETP.LT.OR P5, PT, R6.reuse, 0x1, !P4 ;  /* 0x000000010600780c */ /* 0x040fe400067a1670 */
[----:B------:R-:W-:Y:S02]  /*afa0*/  ISETP.LT.OR P4, PT, R6, 0x9, !P4 ;  /* 0x000000090600780c */ /* 0x000fe40006781670 */
[----:B0-----:R-:W-:Y:S02]  /*afb0*/  F2FP.SATFINITE.E4M3.F32.PACK_AB_MERGE_C R5, RZ, R144, RZ ;  /* 0x00000090ff05723e */ /* 0x001fe400048070ff */
[C---:B------:R-:W-:Y:S02]  /*afc0*/  ISETP.GE.AND P0, PT, R26.reuse, 0x7a, PT ;  /* 0x0000007a1a00780c */ /* 0x040fe40003f06270 */
[----:B-1----:R-:W-:Y:S01]  /*afd0*/  F2FP.SATFINITE.E4M3.F32.PACK_AB_MERGE_C R19, RZ, R142, RZ ;  /* 0x0000008eff13723e */ /* 0x002fe200048070ff */
[----:B------:R0:W-:Y:S01]  /*afe0*/  @!P1 STG.E.U8 desc[UR24][R22.64+0x69], R5 ;  /* 0x0000690516009986 */ /* 0x0001e2000c101118 */
[----:B------:R-:W-:-:S02]  /*aff0*/  ISETP.GE.AND P1, PT, R26, 0x79, PT ;  /* 0x000000791a00780c */ /* 0x000fc40003f26270 */
[C---:B------:R-:W-:Y:S01]  /*b000*/  ISETP.LT.OR P2, PT, R6.reuse, 0x9, !P2 ;  /* 0x000000090600780c */ /* 0x040fe20005741670 */
[----:B------:R-:W-:Y:S01]  /*b010*/  @!P5 STG.E.U8 desc[UR24][R20.64+0x70], R143 ;  /* 0x0000708f1400d986 */ /* 0x000fe2000c101118 */
[C---:B------:R-:W-:Y:S02]  /*b020*/  ISETP.LT.OR P5, PT, R6.reuse, 0x1, !P0 ;  /* 0x000000010600780c */ /* 0x040fe400047a1670 */
[----:B------:R-:W-:Y:S01]  /*b030*/  F2FP.SATFINITE.E4M3.F32.PACK_AB_MERGE_C R139, RZ, R139, RZ ;  /* 0x0000008bff8b723e */ /* 0x000fe200048070ff */
[----:B------:R1:W-:Y:S01]  /*b040*/  @!P6 STG.E.U8 desc[UR24][R20.64+0x71], R19 ;  /* 0x000071131400e986 */ /* 0x0003e2000c101118 */
[----:B------:R-:W-:Y:S02]  /*b050*/  F2FP.SATFINITE.E4M3.F32.PACK_AB_MERGE_C R137, RZ, R137, RZ ;  /* 0x00000089ff89723e */ /* 0x000fe400048070ff */
[C---:B------:R-:W-:Y:S01]  /*b060*/  ISETP.LT.OR P0, PT, R6.reuse, 0x9, !P0 ;  /* 0x000000090600780c */ /* 0x040fe20004701670 */
[----:B------:R-:W-:Y:S01]  /*b070*/  @!P4 STG.E.U8 desc[UR24][R22.64+0x70], R141 ;  /* 0x0000708d1600c986 */ /* 0x000fe2000c101118 */
[----:B------:R-:W-:-:S02]  /*b080*/  ISETP.LT.OR P4, PT, R6, 0x1, !P1 ;  /* 0x000000010600780c */ /* 0x000fc40004f81670 */
[----:B------:R-:W-:Y:S02]  /*b090*/  ISETP.LT.OR P1, PT, R6, 0x9, !P1 ;  /* 0x000000090600780c */ /* 0x000fe40004f21670 */
[----:B0-----:R-:W-:Y:S02]  /*b0a0*/  F2FP.SATFINITE.E4M3.F32.PACK_AB_MERGE_C R5, RZ, R140, RZ ;  /* 0x0000008cff05723e */ /* 0x001fe400048070ff */
[----:B------:R-:W-:Y:S02]  /*b0b0*/  F2FP.SATFINITE.E4M3.F32.PACK_AB_MERGE_C R25, RZ, R136, RZ ;  /* 0x00000088ff19723e */ /* 0x000fe400048070ff */
[----:B-1----:R-:W-:Y:S01]  /*b0c0*/  F2FP.SATFINITE.E4M3.F32.PACK_AB_MERGE_C R19, RZ, R138, RZ ;  /* 0x0000008aff13723e */ /* 0x002fe200048070ff */
[----:B------:R0:W-:Y:S01]  /*b0d0*/  @!P2 STG.E.U8 desc[UR24][R22.64+0x71], R5 ;  /* 0x000071051600a986 */ /* 0x0001e2000c101118 */
[----:B------:R-:W-:Y:S02]  /*b0e0*/  ISETP.GE.AND P2, PT, R26, 0x81, PT ;  /* 0x000000811a00780c */ /* 0x000fe40003f46270 */
[----:B------:R-:W-:Y:S01]  /*b0f0*/  F2FP.SATFINITE.E4M3.F32.PACK_AB_MERGE_C R135, RZ, R135, RZ ;  /* 0x00000087ff87723e */ /* 0x000fe200048070ff */
[----:B------:R-:W-:Y:S01]  /*b100*/  @!P4 STG.E.U8 desc[UR24][R20.64+0x78], R139 ;  /* 0x0000788b1400c986 */ /* 0x000fe2000c101118 */
[----:B------:R-:W-:-:S02]  /*b110*/  ISETP.LT.OR P4, PT, R6, 0x1, !P2 ;  /* 0x000000010600780c */ /* 0x000fc40005781670 */
[----:B------:R-:W-:Y:S01]  /*b120*/  ISETP.LT.OR P2, PT, R6, 0x9, !P2 ;  /* 0x000000090600780c */ /* 0x000fe20005741670 */
[----:B------:R1:W-:Y:S01]  /*b130*/  @!P5 STG.E.U8 desc[UR24][R20.64+0x79], R19 ;  /* 0x000079131400d986 */ /* 0x0003e2000c101118 */
[----:B------:R-:W-:Y:S02]  /*b140*/  F2FP.SATFINITE.E4M3.F32.PACK_AB_MERGE_C R133, RZ, R133, RZ ;  /* 0x00000085ff85723e */ /* 0x000fe400048070ff */
[----:B------:R-:W-:Y:S01]  /*b150*/  F2FP.SATFINITE.E4M3.F32.PACK_AB_MERGE_C R131, RZ, R131, RZ ;  /* 0x00000083ff83723e */ /* 0x000fe200048070ff */
[----:B------:R-:W-:Y:S01]  /*b160*/  @!P1 STG.E.U8 desc[UR24][R22.64+0x78], R137 ;  /* 0x0000788916009986 */ /* 0x000fe2000c101118 */
[----:B------:R-:W-:Y:S02]  /*b170*/  ISETP.GE.AND P1, PT, R26, 0x82, PT ;  /* 0x000000821a00780c */ /* 0x000fe40003f26270 */
[----:B0-----:R-:W-:Y:S01]  /*b180*/  F2FP.SATFINITE.E4M3.F32.PACK_AB_MERGE_C R5, RZ, R134, RZ ;  /* 0x00000086ff05723e */ /* 0x001fe200048070ff */
[----:B------:R0:W-:Y:S01]  /*b190*/  @!P0 STG.E.U8 desc[UR24][R22.64+0x79], R25 ;  /* 0x0000791916008986 */ /* 0x0001e2000c101118 */
[----:B------:R-:W-:-:S02]  /*b1a0*/  ISETP.LT.OR P5, PT, R6, 0x1, !P1 ;  /* 0x000000010600780c */ /* 0x000fc40004fa1670 */
[----:B------:R-:W-:Y:S01]  /*b1b0*/  ISETP.LT.OR P1, PT, R6, 0x9, !P1 ;  /* 0x000000090600780c */ /* 0x000fe20004f21670 */
[----:B------:R-:W-:Y:S01]  /*b1c0*/  @!P4 STG.E.U8 desc[UR24][R20.64+0x80], R135 ;  /* 0x000080871400c986 */ /* 0x000fe2000c101118 */
[C---:B------:R-:W-:Y:S02]  /*b1d0*/  ISETP.GE.AND P4, PT, R26.reuse, 0x8a, PT ;  /* 0x0000008a1a00780c */ /* 0x040fe40003f86270 */
[----:B------:R-:W-:Y:S02]  /*b1e0*/  ISETP.GE.AND P0, PT, R26, 0x89, PT ;  /* 0x000000891a00780c */ /* 0x000fe40003f06270 */
[----:B-1----:R-:W-:Y:S02]  /*b1f0*/  F2FP.SATFINITE.E4M3.F32.PACK_AB_MERGE_C R19, RZ, R132, RZ ;  /* 0x00000084ff13723e */ /* 0x002fe400048070ff */
[C---:B------:R-:W-:Y:S02]  /*b200*/  ISETP.LT.OR P6, PT, R6.reuse, 0x1, !P0 ;  /* 0x000000010600780c */ /* 0x040fe400047c1670 */
[C---:B------:R-:W-:Y:S01]  /*b210*/  ISETP.LT.OR P0, PT, R6.reuse, 0x9, !P0 ;  /* 0x000000090600780c */ /* 0x040fe20004701670 */
[----:B------:R1:W-:Y:S01]  /*b220*/  @!P5 STG.E.U8 desc[UR24][R20.64+0x81], R5 ;  /* 0x000081051400d986 */ /* 0x0003e2000c101118 */
[----:B------:R-:W-:-:S02]  /*b230*/  ISETP.LT.OR P5, PT, R6, 0x9, !P4 ;  /* 0x000000090600780c */ /* 0x000fc400067a1670 */
[----:B------:R-:W-:Y:S01]  /*b240*/  F2FP.SATFINITE.E4M3.F32.PACK_AB_MERGE_C R129, RZ, R129, RZ ;  /* 0x00000081ff81723e */ /* 0x000fe200048070ff */
[----:B------:R-:W-:Y:S01]  /*b250*/  @!P2 STG.E.U8 desc[UR24][R22.64+0x80], R133 ;  /* 0x000080851600a986 */ /* 0x000fe2000c101118 */
[----:B------:R-:W-:Y:S02]  /*b260*/  ISETP.LT.OR P2, PT, R6, 0x1, !P4 ;  /* 0x000000010600780c */ /* 0x000fe40006741670 */
[C---:B------:R-:W-:Y:S01]  /*b270*/  ISETP.GE.AND P4, PT, R26.reuse, 0x92, PT ;  /* 0x000000921a00780c */ /* 0x040fe20003f86270 */
[----:B------:R2:W-:Y:S01]  /*b280*/  @!P1 STG.E.U8 desc[UR24][R22.64+0x81], R19 ;  /* 0x0000811316009986 */ /* 0x0005e2000c101118 */
[----:B------:R-:W-:Y:S02]  /*b290*/  ISETP.GE.AND P1, PT, R26, 0x91, PT ;  /* 0x000000911a00780c */ /* 0x000fe40003f26270 */
[----:B0-----:R-:W-:Y:S01]  /*b2a0*/  F2FP.SATFINITE.E4M3.F32.PACK_AB_MERGE_C R25, RZ, R126, RZ ;  /* 0x0000007eff19723e */ /* 0x001fe200048070ff */
[----:B------:R-:W-:Y:S01]  /*b2b0*/  @!P6 STG.E.U8 desc[UR24][R20.64+0x88], R131 ;  /* 0x000088831400e986 */ /* 0x000fe2000c101118 */
[----:B-1----:R-:W-:-:S02]  /*b2c0*/  F2FP.SATFINITE.E4M3.F32.PACK_AB_MERGE_C R5, RZ, R130, RZ ;  /* 0x00000082ff05723e */ /* 0x002fc400048070ff */
[C---:B------:R-:W-:Y:S02]  /*b2d0*/  ISETP.LT.OR P6, PT, R6.reuse, 0x1, !P1 ;  /* 0x000000010600780c */ /* 0x040fe40004fc1670 */
[----:B------:R-:W-:Y:S01]  /*b2e0*/  F2FP.SATFINITE.E4M3.F32.PACK_AB_MERGE_C R127, RZ, R127, RZ ;  /* 0x0000007fff7f723e */ /* 0x000fe200048070ff */
[----:B------:R0:W-:Y:S01]  /*b2f0*/  @!P2 STG.E.U8 desc[UR24][R20.64+0x89], R5 ;  /* 0x000089051400a986 */ /* 0x0001e2000c101118 */
[C---:B------:R-:W-:Y:S02]  /*b300*/  ISETP.LT.OR P2, PT, R6.reuse, 0x1, !P4 ;  /* 0x000000010600780c */ /* 0x040fe40006741670 */
[----:B--2---:R-:W-:Y:S01]  /*b310*/  F2FP.SATFINITE.E4M3.F32.PACK_AB_MERGE_C R19, RZ, R128, RZ ;  /* 0x00000080ff13723e */ /* 0x004fe200048070ff */
[----:B------:R-:W-:Y:S01]  /*b320*/  @!P0 STG.E.U8 desc[UR24][R22.64+0x88], R129 ;  /* 0x0000888116008986 */ /* 0x000fe2000c101118 */
[----:B------:R-:W-:Y:S02]  /*b330*/  ISETP.LT.OR P1, PT, R6, 0x9, !P1 ;  /* 0x000000090600780c */ /* 0x000fe40004f21670 */
[----:B------:R-:W-:Y:S01]  /*b340*/  ISETP.GE.AND P0, PT, R26, 0x99, PT ;  /* 0x000000991a00780c */ /* 0x000fe20003f06270 */
[----:B------:R1:W-:Y:S01]  /*b350*/  @!P5 STG.E.U8 desc[UR24][R22.64+0x89], R19 ;  /* 0x000089131600d986 */ /* 0x0003e2000c101118 */
[----:B------:R-:W-:-:S02]  /*b360*/  ISETP.LT.OR P5, PT, R6, 0x9, !P4 ;  /* 0x000000090600780c */ /* 0x000fc400067a1670 */
[----:B------:R-:W-:Y:S01]  /*b370*/  ISETP.GE.AND P4, PT, R26, 0x9a, PT ;  /* 0x0000009a1a00780c */ /* 0x000fe20003f86270 */
[----:B------:R-:W-:Y:S01]  /*b380*/  @!P6 STG.E.U8 desc[UR24][R20.64+0x90], R127 ;  /* 0x0000907f1400e986 */ /* 0x000fe2000c101118 */
[C---:B------:R-:W-:Y:S02]  /*b390*/  ISETP.LT.OR P6, PT, R6.reuse, 0x1, !P0 ;  /* 0x000000010600780c */ /* 0x040fe400047c1670 */
[----:B------:R-:W-:Y:S01]  /*b3a0*/  F2FP.SATFINITE.E4M3.F32.PACK_AB_MERGE_C R125, RZ, R125, RZ ;  /* 0x0000007dff7d723e */ /* 0x000fe200048070ff */
[----:B------:R-:W-:Y:S01]  /*b3b0*/  @!P2 STG.E.U8 desc[UR24][R20.64+0x91], R25 ;  /* 0x000091191400a986 */ /* 0x000fe2000c101118 */
[----:B------:R-:W-:Y:S02]  /*b3c0*/  ISETP.LT.OR P2, PT, R6, 0x1, !P4 ;  /* 0x000000010600780c */ /* 0x000fe40006741670 */
[----:B0-----:R-:W-:Y:S01]  /*b3d0*/  F2FP.SATFINITE.E4M3.F32.PACK_AB_MERGE_C R5, RZ, R124, RZ ;  /* 0x0000007cff05723e */ /* 0x001fe200048070ff */
[----:B------:R-:W-:Y:S01]  /*b3e0*/  @!P1 STG.E.U8 desc[UR24][R22.64+0x90], R125 ;  /* 0x0000907d16009986 */ /* 0x000fe2000c101118 */
[----:B-1----:R-:W-:-:S02]  /*b3f0*/  F2FP.SATFINITE.E4M3.F32.PACK_AB_MERGE_C R19, RZ, R122, RZ ;  /* 0x0000007aff13723e */ /* 0x002fc400048070ff */
[----:B------:R-:W-:Y:S01]  /*b400*/  F2FP.SATFINITE.E4M3.F32.PACK_AB_MERGE_C R123, RZ, R123, RZ ;  /* 0x0000007bff7b723e */ /* 0x000fe200048070ff */
[----:B------:R0:W-:Y:S01]  /*b410*/  @!P5 STG.E.U8 desc[UR24][R22.64+0x91], R5 ;  /* 0x000091051600d986 */ /* 0x0001e2000c101118 */
[C---:B------:R-:W-:Y:S02]  /*b420*/  ISETP.LT.OR P0, PT, R6.reuse, 0x9, !P0 ;  /* 0x000000090600780c */ /* 0x040fe40004701670 */
[----:B------:R-:W-:Y:S01]  /*b430*/  ISETP.LT.OR P1, PT, R6, 0x9, !P4 ;  /* 0x000000090600780c */ /* 0x000fe20006721670 */
[----:B------:R-:W-:Y:S01]  /*b440*/  @!P6 STG.E.U8 desc[UR24][R20.64+0x98], R123 ;  /* 0x0000987b1400e986 */ /* 0x000fe2000c101118 */
[C---:B------:R-:W-:Y:S02]  /*b450*/  ISETP.GE.AND P4, PT, R26.reuse, 0xa2, PT ;  /* 0x000000a21a00780c */ /* 0x040fe40003f86270 */
[----:B------:R-:W-:Y:S01]  /*b460*/  F2FP.SATFINITE.E4M3.F32.PACK_AB_MERGE_C R121, RZ, R121, RZ ;  /* 0x00000079ff79723e */ /* 0x000fe200048070ff */
[----:B------:R1:W-:Y:S01]  /*b470*/  @!P2 STG.E.U8 desc[UR24][R20.64+0x99], R19 ;  /* 0x000099131400a986 */ /* 0x0003e2000c101118 */
[----:B------:R-:W-:-:S02]  /*b480*/  ISETP.GE.AND P2, PT, R26, 0xa1, PT ;  /* 0x000000a11a00780c */ /* 0x000fc40003f46270 */
[C---:B------:R-:W-:Y:S02]  /*b490*/  ISETP.LT.OR P6, PT, R6.reuse, 0x1, !P4 ;  /* 0x000000010600780c */ /* 0x040fe400067c1670 */
[C---:B------:R-:W-:Y:S01]  /*b4a0*/  ISETP.LT.OR P5, PT, R6.reuse, 0x1, !P2 ;  /* 0x000000010600780c */ /* 0x040fe200057a1670 */
[----:B------:R-:W-:Y:S01]  /*b4b0*/  @!P0 STG.E.U8 desc[UR24][R22.64+0x98], R121 ;  /* 0x0000987916008986 */ /* 0x000fe2000c101118 */
[----:B0-----:R-:W-:Y:S02]  /*b4c0*/  F2FP.SATFINITE.E4M3.F32.PACK_AB_MERGE_C R5, RZ, R120, RZ ;  /* 0x00000078ff05723e */ /* 0x001fe400048070ff */
[----:B------:R-:W-:Y:S02]  /*b4d0*/  F2FP.SATFINITE.E4M3.F32.PACK_AB_MERGE_C R119, RZ, R119, RZ ;  /* 0x00000077ff77723e */ /* 0x000fe400048070ff */
[----:B------:R-:W-:Y:S01]  /*b4e0*/  ISETP.LT.OR P0, PT, R6, 0x9, !P2 ;  /* 0x000000090600780c */ /* 0x000fe20005701670 */
[----:B------:R0:W-:Y:S01]  /*b4f0*/  @!P1 STG.E.U8 desc[UR24][R22.64+0x99], R5 ;  /* 0x0000990516009986 */ /* 0x0001e2000c101118 */
[----:B-1----:R-:W-:-:S02]  /*b500*/  F2FP.SATFINITE.E4M3.F32.PACK_AB_MERGE_C R19, RZ, R118, RZ ;  /* 0x00000076ff13723e */ /* 0x002fc400048070ff */
[C---:B------:R-:W-:Y:S02]  /*b510*/  ISETP.GE.AND P1, PT, R26.reuse, 0xaa, PT ;  /* 0x000000aa1a00780c */ /* 0x040fe40003f26270 */
[----:B------:R-:W-:Y:S01]  /*b520*/  ISETP.GE.AND P2, PT, R26, 0xa9, PT ;  /* 0x000000a91a00780c */ /* 0x000fe20003f46270 */
[----:B------:R-:W-:Y:S01]  /*b530*/  @!P5 STG.E.U8 desc[UR24][R20.64+0xa0], R119 ;  /* 0x0000a0771400d986 */ /* 0x000fe2000c101118 */
[C---:B------:R-:W-:Y:S02]  /*b540*/  ISETP.LT.OR P4, PT, R6.reuse, 0x9, !P4 ;  /* 0x000000090600780c */ /* 0x040fe40006781670 */
[C---:B------:R-:W-:Y:S01]  /*b550*/  ISETP.LT.OR P5, PT, R6.reuse, 0x1, !P2 ;  /* 0x000000010600780c */ /* 0x040fe200057a1670 */
[----:B------:R1:W-:Y:S01]  /*b560*/  @!P6 STG.E.U8 desc[UR24][R20.64+0xa1], R19 ;  /* 0x0000a1131400e986 */ /* 0x0003e2000c101118 */
[C---:B------:R-:W-:Y:S02]  /*b570*/  ISETP.LT.OR P6, PT, R6.reuse, 0x1, !P1 ;  /* 0x000000010600780c */ /* 0x040fe40004fc1670 */
[----:B------:R-:W-:-:S02]  /*b580*/  ISETP.LT.OR P2, PT, R6, 0x9, !P2 ;  /* 0x000000090600780c */ /* 0x000fc40005741670 */
[----:B------:R-:W-:Y:S02]  /*b590*/  ISETP.LT.OR P1, PT, R6, 0x9, !P1 ;  /* 0x000000090600780c */ /* 0x000fe40004f21670 */
[----:B------:R-:W-:Y:S02]  /*b5a0*/  F2FP.SATFINITE.E4M3.F32.PACK_AB_MERGE_C R117, RZ, R117, RZ ;  /* 0x00000075ff75723e */ /* 0x000fe400048070ff */
[----:B0-----:R-:W-:Y:S02]  /*b5b0*/  F2FP.SATFINITE.E4M3.F32.PACK_AB_MERGE_C R5, RZ, R116, RZ ;  /* 0x00000074ff05723e */ /* 0x001fe400048070ff */
[----:B------:R-:W-:Y:S01]  /*b5c0*/  F2FP.SATFINITE.E4M3.F32.PACK_AB_MERGE_C R115, RZ, R115, RZ ;  /* 0x00000073ff73723e */ /* 0x000fe200048070ff */
[----:B------:R0:W-:Y:S01]  /*b5d0*/  @!P0 STG.E.U8 desc[UR24][R22.64+0xa0], R117 ;  /* 0x0000a07516008986 */ /* 0x0001e2000c101118 */
[----:B-1----:R-:W-:Y:S02]  /*b5e0*/  F2FP.SATFINITE.E4M3.F32.PACK_AB_MERGE_C R19, RZ, R114, RZ ;  /* 0x00000072ff13723e */ /* 0x002fe400048070ff */
[----:B------:R-:W-:Y:S01]  /*b5f0*/  F2FP.SATFINITE.E4M3.F32.PACK_AB_MERGE_C R113, RZ, R113, RZ ;  /* 0x00000071ff71723e */ /* 0x000fe200048070ff */
[----:B------:R0:W-:Y:S01]  /*b600*/  @!P4 STG.E.U8 desc[UR24][R22.64+0xa1], R5 ;  /* 0x0000a1051600c986 */ /* 0x0001e2000c101118 */
[----:B------:R-:W-:-:S03]  /*b610*/  F2FP.SATFINITE.E4M3.F32.PACK_AB_MERGE_C R25, RZ, R112, RZ ;  /* 0x00000070ff19723e */ /* 0x000fc600048070ff */
[----:B------:R0:W-:Y:S04]  /*b620*/  @!P6 STG.E.U8 desc[UR24][R20.64+0xa9], R19 ;  /* 0x0000a9131400e986 */ /* 0x0001e8000c101118 */
[----:B------:R0:W-:Y:S04]  /*b630*/  @!P5 STG.E.U8 desc[UR24][R20.64+0xa8], R115 ;  /* 0x0000a8731400d986 */ /* 0x0001e8000c101118 */
[----:B------:R0:W-:Y:S04]  /*b640*/  @!P2 STG.E.U8 desc[UR24][R22.64+0xa8], R113 ;  /* 0x0000a8711600a986 */ /* 0x0001e8000c101118 */
[----:B------:R0:W-:Y:S02]  /*b650*/  @!P1 STG.E.U8 desc[UR24][R22.64+0xa9], R25 ;  /* 0x0000a91916009986 */ /* 0x0001e4000c101118 */
.L_x_219:
[----:B------:R-:W-:Y:S05]  /*b660*/  BSYNC B0 ;  /* 0x0000000000007941 */ /* 0x000fea0003800000 */
.L_x_41:
[C---:B------:R-:W-:Y:S01]  /*b670*/  LEA R2, P0, R8.reuse, R2, 0x1 ;  /* 0x0000000208027211 */ /* 0x040fe200078008ff */
[----:B------:R-:W-:Y:S01]  /*b680*/  ULDC.64 UR14, c[0x0][0x650] ;  /* 0x00019400000e7ab9 */ /* 0x000fe20000000a00 */
[----:B-----5:R-:W-:Y:S01]  /*b690*/  IMAD.U32 R4, RZ, RZ, UR13 ;  /* 0x0000000dff047e24 */ /* 0x020fe2000f8e00ff */
[----:B0-23--:R-:W-:Y:S01]  /*b6a0*/  PRMT R18, RZ, 0x7610, R18 ;  /* 0x00007610ff127816 */ /* 0x00dfe20000000012 */
[----:B------:R-:W-:Y:S01]  /*b6b0*/  IMAD.MOV.U32 R6, RZ, RZ, -0x1 ;  /* 0xffffffffff067424 */ /* 0x000fe200078e00ff */
[----:B------:R-:W-:Y:S01]  /*b6c0*/  LEA.HI.X R3, R8, R3, R0, 0x1, P0 ;  /* 0x0000000308037211 */ /* 0x000fe200000f0c00 */
[----:B------:R0:W-:Y:S01]  /*b6d0*/  SYNCS.ARRIVE.TRANS64.A1T0 RZ, [R4+UR9], RZ ;  /* 0x000000ff04ff79a7 */ /* 0x0001e20008100009 */
[----:B------:R-:W-:Y:S01]  /*b6e0*/  ISETP.GE.U32.AND P0, PT, R2, UR14, PT ;  /* 0x0000000e02007c0c */ /* 0x000fe2000bf06070 */
[----:B------:R-:W-:-:S03]  /*b6f0*/  IMAD.MOV.U32 R5, RZ, RZ, -0x1 ;  /* 0xffffffffff057424 */ /* 0x000fc600078e00ff */
[----:B------:R-:W-:Y:S01]  /*b700*/  ISETP.GE.U32.AND.EX P0, PT, R3, UR15, PT, P0 ;  /* 0x0000000f03007c0c */ /* 0x000fe2000bf06100 */
[----:B0-----:R-:W-:-:S12]  /*b710*/  IMAD.MOV.U32 R4, RZ, RZ, -0x1 ;  /* 0xffffffffff047424 */ /* 0x001fd800078e00ff */
[----:B------:R-:W-:Y:S05]  /*b720*/  @P0 BRA `(.L_x_220) ;  /* 0x0000000400600947 */ /* 0x000fea0003800000 */
[----:B------:R-:W0:Y:S01]  /*b730*/  S2R R28, SR_CTAID.X ;  /* 0x00000000001c7919 */ /* 0x000e220000002500 */
[----:B------:R-:W2:Y:S01]  /*b740*/  LDC.64 R22, c[0x0][0x628] ;  /* 0x00018a00ff167b82 */ /* 0x000ea20000000a00 */
[----:B------:R-:W-:Y:S01]  /*b750*/  ULDC UR5, c[0x0][0x150] ;  /* 0x0000540000057ab9 */ /* 0x000fe20000000800 */
[----:B-1--4-:R-:W-:Y:S01]  /*b760*/  IMAD.MOV.U32 R20, RZ, RZ, R2 ;  /* 0x000000ffff147224 */ /* 0x012fe200078e0002 */
[----:B------:R-:W1:Y:S01]  /*b770*/  S2R R30, SR_CTAID.Y ;  /* 0x00000000001e7919 */ /* 0x000e620000002600 */
[----:B------:R-:W-:-:S04]  /*b780*/  IMAD.MOV.U32 R21, RZ, RZ, R3 ;  /* 0x000000ffff157224 */ /* 0x000fc800078e0003 */
[----:B------:R-:W3:Y:S08]  /*b790*/  LDC R31, c[0x0][0x144] ;  /* 0x00005100ff1f7b82 */ /* 0x000ef00000000800 */
[----:B------:R-:W4:Y:S08]  /*b7a0*/  LDC R6, c[0x0][0x630] ;  /* 0x00018c00ff067b82 */ /* 0x000f300000000800 */
[----:B------:R-:W1:Y:S01]  /*b7b0*/  LDC.64 R26, c[0x0][0x620] ;  /* 0x00018800ff1a7b82 */ /* 0x000e620000000a00 */
[----:B--2---:R-:W-:-:S04]  /*b7c0*/  ISETP.NE.U32.AND P0, PT, R22, RZ, PT ;  /* 0x000000ff1600720c */ /* 0x004fc80003f05070 */
[----:B------:R-:W-:Y:S02]  /*b7d0*/  ISETP.NE.AND.EX P0, PT, R23, RZ, PT, P0 ;  /* 0x000000ff1700720c */ /* 0x000fe40003f05300 */
[----:B0-----:R-:W-:-:S05]  /*b7e0*/  I2FP.F32.U32 R4, R28 ;  /* 0x0000001c00047245 */ /* 0x001fca0000201000 */
[----:B------:R-:W-:-:S04]  /*b7f0*/  FMUL R4, R4, UR5 ;  /* 0x0000000504047c20 */ /* 0x000fc80008400000 */
[----:B------:R0:W2:Y:S02]  /*b800*/  F2I.U32.TRUNC.NTZ R29, R4 ;  /* 0x00000004001d7305 */ /* 0x0000a4000020f000 */
[----:B---34-:R-:W-:Y:S05]  /*b810*/  @!P0 BRA `(.L_x_221) ;  /* 0x0000000000288947 */ /* 0x018fea0003800000 */
[----:B------:R-:W3:Y:S02]  /*b820*/  LDC R5, c[0x0][0x634] ;  /* 0x00018d00ff057b82 */ /* 0x000ee40000000800 */
[----:B---3--:R-:W-:-:S05]  /*b830*/  IADD3 R21, P0, R2, R5, RZ ;  /* 0x0000000502157210 */ /* 0x008fca0007f1e0ff */
[----:B------:R-:W-:-:S04]  /*b840*/  IMAD.X R25, RZ, RZ, R3, P0 ;  /* 0x000000ffff197224 */ /* 0x000fc800000e0603 */
[----:B0-----:R-:W-:-:S04]  /*b850*/  IMAD.WIDE.U32 R4, R25, R22, RZ ;  /* 0x0000001619047225 */ /* 0x001fc800078e00ff */
[----:B------:R-:W-:-:S04]  /*b860*/  IMAD.WIDE.U32 R18, P0, R21, R23, R4 ;  /* 0x0000001715127225 */ /* 0x000fc80007800004 */
[----:B------:R-:W-:-:S04]  /*b870*/  IMAD.WIDE.U32 R4, R21, R22, RZ ;  /* 0x0000001615047225 */ /* 0x000fc800078e00ff */
[----:B------:R-:W-:Y:S01]  /*b880*/  IMAD.X R21, RZ, RZ, RZ, P0 ;  /* 0x000000ffff157224 */ /* 0x000fe200000e06ff */
[----:B------:R-:W-:Y:S01]  /*b890*/  IADD3 RZ, P0, R5, R18, RZ ;  /* 0x0000001205ff7210 */ /* 0x000fe20007f1e0ff */
[----:B------:R-:W-:-:S04]  /*b8a0*/  IMAD.MOV.U32 R20, RZ, RZ, R19 ;  /* 0x000000ffff147224 */ /* 0x000fc800078e0013 */
[----:B------:R-:W-:-:S08]  /*b8b0*/  IMAD.WIDE.U32.X R20, R25, R23, R20, P0 ;  /* 0x0000001719147225 */ /* 0x000fd000000e0414 */
.L_x_221:
[-CC-:B------:R-:W-:Y:S01]  /*b8c0*/  SHF.R.U64 R24, R20, R6.reuse, R21.reuse ;  /* 0x0000000614187219 */ /* 0x180fe20000001215 */
[----:B------:R-:W3:Y:S01]  /*b8d0*/  LDC.64 R34, c[0x0][0x640] ;  /* 0x00019000ff227b82 */ /* 0x000ee20000000a00 */
[----:B0-----:R-:W-:Y:S01]  /*b8e0*/  SHF.R.U32.HI R4, RZ, R6, R21 ;  /* 0x00000006ff047219 */ /* 0x001fe20000011615 */
[----:B--2---:R-:W-:Y:S01]  /*b8f0*/  IMAD.MOV R29, RZ, RZ, -R29 ;  /* 0x000000ffff1d7224 */ /* 0x004fe200078e0a1d */
[----:B------:R-:W-:Y:S01]  /*b900*/  IADD3 R19, P0, RZ, -R24, RZ ;  /* 0x80000018ff137210 */ /* 0x000fe20007f1e0ff */
[----:B------:R-:W-:Y:S01]  /*b910*/  ULDC UR5, c[0x0][0x154] ;  /* 0x0000550000057ab9 */ /* 0x000fe20000000800 */
[----:B------:R-:W-:Y:S02]  /*b920*/  IMAD.MOV.U32 R21, RZ, RZ, 0x1 ;  /* 0x00000001ff157424 */ /* 0x000fe400078e00ff */
[----:B------:R-:W-:Y:S01]  /*b930*/  IMAD R29, R31, R29, R28 ;  /* 0x0000001d1f1d7224 */ /* 0x000fe200078e021c */
[----:B------:R-:W0:Y:S01]  /*b940*/  LDC R18, c[0x0][0x618] ;  /* 0x00018600ff127b82 */ /* 0x000e220000000800 */
[----:B------:R-:W-:-:S04]  /*b950*/  IMAD.X R5, RZ, RZ, ~R4, P0 ;  /* 0x000000ffff057224 */ /* 0x000fc800000e0e04 */
[-C--:B-1----:R-:W-:Y:S02]  /*b960*/  IMAD R6, R5, R26.reuse, RZ ;  /* 0x0000001a05067224 */ /* 0x082fe400078e02ff */
[C---:B------:R-:W-:Y:S01]  /*b970*/  IMAD.WIDE.U32 R4, R19.reuse, R26, R2 ;  /* 0x0000001a13047225 */ /* 0x040fe200078e0002 */
[----:B------:R-:W1:Y:S03]  /*b980*/  LDC R20, c[0x0][0x608] ;  /* 0x00018200ff147b82 */ /* 0x000e660000000800 */
[----:B------:R-:W-:Y:S01]  /*b990*/  IMAD R19, R19, R27, R6 ;  /* 0x0000001b13137224 */ /* 0x000fe200078e0206 */
[----:B------:R-:W-:-:S03]  /*b9a0*/  I2FP.F32.U32 R6, R30 ;  /* 0x0000001e00067245 */ /* 0x000fc60000201000 */
[----:B------:R-:W-:Y:S01]  /*b9b0*/  IMAD.IADD R5, R5, 0x1, R19 ;  /* 0x0000000105057824 */ /* 0x000fe200078e0213 */
[----:B------:R-:W2:Y:S01]  /*b9c0*/  LDC R32, c[0x0][0x658] ;  /* 0x00019600ff207b82 */ /* 0x000ea20000000800 */
[----:B---3--:R-:W-:Y:S01]  /*b9d0*/  ISETP.NE.U32.AND P0, PT, R34, RZ, PT ;  /* 0x000000ff2200720c */ /* 0x008fe20003f05070 */
[----:B------:R-:W-:-:S03]  /*b9e0*/  IMAD.MOV.U32 R19, RZ, RZ, -0x1 ;  /* 0xffffffffff137424 */ /* 0x000fc600078e00ff */
[----:B------:R-:W-:-:S03]  /*b9f0*/  ISETP.NE.AND.EX P0, PT, R35, RZ, PT, P0 ;  /* 0x000000ff2300720c */ /* 0x000fc60003f05300 */
[----:B------:R-:W3:Y:S01]  /*ba00*/  LDC R27, c[0x0][0x148] ;  /* 0x00005200ff1b7b82 */ /* 0x000ee20000000800 */
[-CC-:B0-----:R-:W-:Y:S02]  /*ba10*/  SHF.R.U64 R22, R4, R18.reuse, R5.reuse ;  /* 0x0000001204167219 */ /* 0x181fe40000001205 */
[----:B------:R-:W-:Y:S01]  /*ba20*/  SHF.R.U32.HI R5, RZ, R18, R5 ;  /* 0x00000012ff057219 */ /* 0x000fe20000011605 */
[----:B------:R-:W-:-:S04]  /*ba30*/  FMUL R18, R6, UR5 ;  /* 0x0000000506127c20 */ /* 0x000fc80008400000 */
[----:B------:R-:W0:Y:S01]  /*ba40*/  LDC R28, c[0x0][0x600] ;  /* 0x00018000ff1c7b82 */ /* 0x000e220000000800 */
[----:B------:R4:W0:Y:S01]  /*ba50*/  F2I.U32.TRUNC.NTZ R25, R18 ;  /* 0x0000001200197305 */ /* 0x000822000020f000 */
[-CC-:B-1----:R-:W-:Y:S02]  /*ba60*/  SHF.R.U64 R6, R22, R20.reuse, R5.reuse ;  /* 0x0000001416067219 */ /* 0x182fe40000001205 */
[----:B------:R-:W-:-:S04]  /*ba70*/  SHF.R.U32.HI R5, RZ, R20, R5 ;  /* 0x00000014ff057219 */ /* 0x000fc80000011605 */
[----:B------:R-:W1:Y:S01]  /*ba80*/  LDC R33, c[0x0][0x648] ;  /* 0x00019200ff217b82 */ /* 0x000e620000000800 */
[-CC-:B--2---:R-:W-:Y:S02]  /*ba90*/  SHF.R.U64 R26, R6, R32.reuse, R5.reuse ;  /* 0x00000020061a7219 */ /* 0x184fe40000001205 */
[-C--:B------:R-:W-:Y:S02]  /*baa0*/  SHF.L.U32 R19, R19, R32.reuse, RZ ;  /* 0x0000002013137219 */ /* 0x080fe400000006ff */
[-C--:B------:R-:W-:Y:S01]  /*bab0*/  SHF.R.U32.HI R5, RZ, R32.reuse, R5 ;  /* 0x00000020ff057219 */ /* 0x080fe20000011605 */
[----:B------:R-:W-:Y:S01]  /*bac0*/  IMAD.MOV.U32 R4, RZ, RZ, R26 ;  /* 0x000000ffff047224 */ /* 0x000fe200078e001a */
[----:B------:R-:W-:Y:S01]  /*bad0*/  SHF.L.U32 R32, R21, R32, RZ ;  /* 0x0000002015207219 */ /* 0x000fe200000006ff */
[----:B------:R-:W2:Y:S01]  /*bae0*/  LDC R36, c[0x0][0x638] ;  /* 0x00018e00ff247b82 */ /* 0x000ea20000000800 */
[----:B------:R-:W-:-:S07]  /*baf0*/  LOP3.LUT R31, RZ, R19, RZ, 0x33, !PT ;  /* 0x00000013ff1f7212 */ /* 0x000fce00078e33ff */
[----:B------:R-:W0:Y:S01]  /*bb00*/  LDC R37, c[0x0][0x610] ;  /* 0x00018400ff257b82 */ /* 0x000e220000000800 */
[----:B----4-:R-:W-:Y:S05]  /*bb10*/  @!P0 BRA `(.L_x_222) ;  /* 0x0000000000288947 */ /* 0x010fea0003800000 */
[----:B------:R-:W4:Y:S02]  /*bb20*/  LDC R21, c[0x0][0x64c] ;  /* 0x00019300ff157b82 */ /* 0x000f240000000800 */
[----:B----4-:R-:W-:-:S05]  /*bb30*/  IADD3 R21, P0, R26, R21, RZ ;  /* 0x000000151a157210 */ /* 0x010fca0007f1e0ff */
        /* <DEDUP_REMOVED lines=8> */
.L_x_222:
[----:B-1----:R-:W-:Y:S01]  /*bbc0*/  SHF.R.U64 R4, R4, R33, R5 ;  /* 0x0000002104047219 */ /* 0x002fe20000001205 */
[----:B0-----:R-:W-:Y:S01]  /*bbd0*/  VIADD R21, R28, 0xffffffff ;  /* 0xffffffff1c157836 */ /* 0x001fe20000000000 */
[----:B------:R-:W-:Y:S01]  /*bbe0*/  LOP3.LUT R19, R6, R31, RZ, 0xc0, !PT ;  /* 0x0000001f06137212 */ /* 0x000fe200078ec0ff */
[----:B------:R-:W-:Y:S02]  /*bbf0*/  IMAD.MOV R25, RZ, RZ, -R25 ;  /* 0x000000ffff197224 */ /* 0x000fe400078e0a19 */
[----:B------:R-:W-:Y:S02]  /*bc00*/  IMAD.MOV R5, RZ, RZ, -R4 ;  /* 0x000000ffff057224 */ /* 0x000fe400078e0a04 */
[----:B------:R-:W-:Y:S01]  /*bc10*/  IMAD R6, R32, R4, R19 ;  /* 0x0000000420067224 */ /* 0x000fe200078e0213 */
[----:B------:R-:W-:Y:S01]  /*bc20*/  LOP3.LUT R19, R22, R21, RZ, 0xc0, !PT ;  /* 0x0000001516137212 */ /* 0x000fe200078ec0ff */
[----:B---3--:R-:W-:Y:S02]  /*bc30*/  @P3 IMAD R29, R27, R25, R30 ;  /* 0x000000191b1d3224 */ /* 0x008fe400078e021e */
[----:B--2---:R-:W-:-:S02]  /*bc40*/  IMAD R4, R5, R36, R26 ;  /* 0x0000002405047224 */ /* 0x004fc400078e021a */
[----:B------:R-:W-:Y:S02]  /*bc50*/  IMAD R6, R6, R37, R29 ;  /* 0x0000002506067224 */ /* 0x000fe400078e021d */
[----:B------:R-:W-:Y:S02]  /*bc60*/  IMAD R19, R4, R28, R19 ;  /* 0x0000001c04137224 */ /* 0x000fe400078e0213 */
[----:B------:R-:W-:Y:S02]  /*bc70*/  IMAD.MOV.U32 R18, RZ, RZ, 0x1 ;  /* 0x00000001ff127424 */ /* 0x000fe400078e00ff */
[----:B------:R-:W-:Y:S01]  /*bc80*/  IMAD.MOV.U32 R4, RZ, RZ, R24 ;  /* 0x000000ffff047224 */ /* 0x000fe200078e0018 */
[----:B------:R-:W-:Y:S02]  /*bc90*/  SEL R5, R19, R6, !P3 ;  /* 0x0000000613057207 */ /* 0x000fe40005800000 */
[----:B------:R-:W-:-:S07]  /*bca0*/  SEL R6, R6, R19, !P3 ;  /* 0x0000001306067207 */ /* 0x000fce0005800000 */
.L_x_220:
[----:B------:R-:W-:Y:S02]  /*bcb0*/  LOP3.LUT P0, RZ, R18, 0xff, RZ, 0xc0, !PT ;  /* 0x000000ff12ff7812 */ /* 0x000fe4000780c0ff */
[----:B------:R-:W-:-:S11]  /*bcc0*/  LOP3.LUT R201, R201, 0x1, RZ, 0x3c, !PT ;  /* 0x00000001c9c97812 */ /* 0x000fd600078e3cff */
[----:B------:R-:W-:Y:S05]  /*bcd0*/  @P0 BRA `(.L_x_223) ;  /* 0xffffff5800700947 */ /* 0x000fea000383ffff */
[----:B------:R-:W-:Y:S05]  /*bce0*/  EXIT ;  /* 0x000000000000794d */ /* 0x000fea0003800000 */
.L_x_17:
[----:B------:R-:W-:-:S08]  /*bcf0*/  ISETP.NE.AND P0, PT, R18, RZ, PT ;  /* 0x000000ff1200720c */ /* 0x000fd00003f05270 */
[----:B--23-5:R-:W0:-:S00]  /*bd00*/  USETMAXREG.DEALLOC.CTAPOOL 0x28 ;  /* 0x00000028000079c8 */ /* 0x02ce0000080e0500 */
[----:B------:R-:W-:Y:S05]  /*bd10*/  @P0 EXIT ;  /* 0x000000000000094d */ /* 0x000fea0003800000 */
[----:B0-----:R-:W-:Y:S01]  /*bd20*/  LOP3.LUT P0, RZ, R20, 0xff, RZ, 0xc0, !PT ;  /* 0x000000ff14ff7812 */ /* 0x001fe2000780c0ff */
[----:B------:R-:W-:Y:S02]  /*bd30*/  IMAD.MOV.U32 R12, RZ, RZ, 0x1 ;  /* 0x00000001ff0c7424 */ /* 0x000fe400078e00ff */
[----:B------:R-:W-:-:S10]  /*bd40*/  IMAD.MOV.U32 R13, RZ, RZ, RZ ;  /* 0x000000ffff0d7224 */ /* 0x000fd400078e00ff */
[----:B------:R-:W-:Y:S05]  /*bd50*/  @!P0 BRA `(.L_x_224) ;  /* 0x0000000c00208947 */ /* 0x000fea0003800000 */
[----:B------:R-:W0:Y:S01]  /*bd60*/  S2R R16, SR_CgaCtaId ;  /* 0x0000000000107919 */ /* 0x000e220000008800 */
[----:B------:R-:W-:Y:S01]  /*bd70*/  LOP3.LUT P0, RZ, R15, 0x1f, RZ, 0xc0, !PT ;  /* 0x0000001f0fff7812 */ /* 0x000fe2000780c0ff */
[----:B------:R-:W-:Y:S01]  /*bd80*/  ULDC UR5, c[0x0][0x658] ;  /* 0x0001960000057ab9 */ /* 0x000fe20000000800 */
[----:B------:R-:W-:Y:S01]  /*bd90*/  UMOV UR7, 0xffffffff ;  /* 0xffffffff00077882 */ /* 0x000fe20000000000 */
[----:B------:R-:W-:Y:S01]  /*bda0*/  BSSY B0, `(.L_x_224) ;  /* 0x00000c3000007945 */ /* 0x000fe20003800000 */
[C---:B------:R-:W-:Y:S01]  /*bdb0*/  ISETP.NE.AND P2, PT, R14.reuse, RZ, PT ;  /* 0x000000ff0e00720c */ /* 0x040fe20003f45270 */
[----:B------:R-:W-:Y:S01]  /*bdc0*/  USHF.L.U32 UR7, UR7, UR5, URZ ;  /* 0x0000000507077299 */ /* 0x000fe2000800063f */
[----:B------:R-:W-:Y:S01]  /*bdd0*/  ISETP.NE.OR P0, PT, R14, RZ, !P0 ;  /* 0x000000ff0e00720c */ /* 0x000fe20004705670 */
[----:B------:R-:W-:Y:S01]  /*bde0*/  IMAD.MOV.U32 R15, RZ, RZ, 0x1 ;  /* 0x00000001ff0f7424 */ /* 0x000fe200078e00ff */
[----:B------:R-:W-:Y:S01]  /*bdf0*/  LOP3.LUT R14, R7, 0x2, RZ, 0xfc, !PT ;  /* 0x00000002070e7812 */ /* 0x000fe200078efcff */
[----:B------:R-:W-:Y:S01]  /*be00*/  IMAD.MOV.U32 R12, RZ, RZ, 0x1 ;  /* 0x00000001ff0c7424 */ /* 0x000fe200078e00ff */
[----:B------:R-:W-:Y:S01]  /*be10*/  ULDC UR4, c[0x0][0x600] ;  /* 0x0001800000047ab9 */ /* 0x000fe20000000800 */
[----:B------:R-:W-:Y:S01]  /*be20*/  IMAD.MOV.U32 R13, RZ, RZ, RZ ;  /* 0x000000ffff0d7224 */ /* 0x000fe200078e00ff */
[----:B------:R-:W-:Y:S01]  /*be30*/  UMOV UR8, 0x1 ;  /* 0x0000000100087882 */ /* 0x000fe20000000000 */
[----:B------:R-:W-:-:S02]  /*be40*/  UIADD3 UR19, UR6, 0x1, URZ ;  /* 0x0000000106137890 */ /* 0x000fc4000fffe03f */
[----:B------:R-:W-:Y:S02]  /*be50*/  UIADD3 UR13, UR4, -0x1, URZ ;  /* 0xffffffff040d7890 */ /* 0x000fe4000fffe03f */
[----:B------:R-:W-:Y:S02]  /*be60*/  USHF.L.U32 UR17, UR8, UR5, URZ ;  /* 0x0000000508117299 */ /* 0x000fe4000800063f */
[----:B------:R-:W-:Y:S01]  /*be70*/  ULOP3.LUT UR16, URZ, UR7, URZ, 0x33, !UPT ;  /* 0x000000073f107292 */ /* 0x000fe2000f8e333f */
[----:B------:R-:W-:Y:S01]  /*be80*/  ULDC.64 UR20, c[0x0][0x198] ;  /* 0x0000660000147ab9 */ /* 0x000fe20000000a00 */
[----:B0-----:R-:W-:-:S10]  /*be90*/  LOP3.LUT R16, R16, 0x1, RZ, 0xc0, !PT ;  /* 0x0000000110107812 */ /* 0x001fd400078ec0ff */
.L_x_236:
[----:B------:R-:W-:-:S03]  /*bea0*/  UMOV UR4, 0xffffffff ;  /* 0xffffffff00047882 */ /* 0x000fc60000000000 */
[----:B------:R-:W-:Y:S05]  /*beb0*/  BRA.DIV UR4, `(.L_x_225) ;  /* 0x0000001204547947 */ /* 0x000fea000b800000 */
[----:B------:R-:W-:-:S13]  /*bec0*/  ELECT P1, URZ, PT ;  /* 0x00000000003f782f */ /* 0x000fda0003820000 */
.L_x_252:
[----:B------:R-:W0:Y:S01]  /*bed0*/  LDC R10, c[0x0][0x28c] ;  /* 0x0000a300ff0a7b82 */ /* 0x000e220000000800 */
[----:B------:R-:W-:Y:S01]  /*bee0*/  BSSY B1, `(.L_x_226) ;  /* 0x0000039000017945 */ /* 0x000fe20003800000 */
[----:B0-----:R-:W-:-:S13]  /*bef0*/  ISETP.LT.OR P1, PT, R10, 0x1, !P1 ;  /* 0x000000010a00780c */ /* 0x001fda0004f21670 */
[----:B------:R-:W-:Y:S05]  /*bf00*/  @P1 BRA `(.L_x_227) ;  /* 0x0000000000d81947 */ /* 0x000fea0003800000 */
[----:B------:R-:W-:Y:S02]  /*bf10*/  IMAD R10, R5, 0x2, R16 ;  /* 0x00000002050a7824 */ /* 0x000fe400078e0210 */
[----:B------:R-:W-:Y:S02]  /*bf20*/  IMAD.SHL.U32 R18, R6, 0x40, RZ ;  /* 0x0000004006127824 */ /* 0x000fe400078e00ff */
[----:B------:R-:W-:Y:S02]  /*bf30*/  IMAD.MOV.U32 R21, RZ, RZ, RZ ;  /* 0x000000ffff157224 */ /* 0x000fe400078e00ff */
[----:B------:R-:W-:Y:S02]  /*bf40*/  IMAD.U32 R22, RZ, RZ, UR19 ;  /* 0x00000013ff167e24 */ /* 0x000fe4000f8e00ff */
[----:B------:R-:W-:Y:S02]  /*bf50*/  IMAD.MOV.U32 R5, RZ, RZ, R12 ;  /* 0x000000ffff057224 */ /* 0x000fe400078e000c */
[----:B------:R-:W-:-:S02]  /*bf60*/  IMAD.MOV.U32 R11, RZ, RZ, R13 ;  /* 0x000000ffff0b7224 */ /* 0x000fc400078e000d */
[----:B------:R-:W-:-:S07]  /*bf70*/  IMAD R17, R10, 0x58, RZ ;  /* 0x000000580a117824 */ /* 0x000fce00078e02ff */
.L_x_231:
[----:B------:R-:W0:Y:S01]  /*bf80*/  S2R R19, SR_CgaCtaId ;  /* 0x0000000000137919 */ /* 0x000e220000008800 */
[----:B------:R-:W-:Y:S01]  /*bf90*/  MOV R6, 0x400 ;  /* 0x0000040000067802 */ /* 0x000fe20000000f00 */
[----:B------:R-:W1:Y:S03]  /*bfa0*/  @!P2 LDC R10, c[0x0][0x500] ;  /* 0x00014000ff0aab82 */ /* 0x000e660000000800 */
[----:B0-----:R-:W-:Y:S02]  /*bfb0*/  LEA R20, R19, R6, 0x18 ;  /* 0x0000000613147211 */ /* 0x001fe400078ec0ff */
[----:B------:R-:W-:-:S03]  /*bfc0*/  SHF.L.U32 R6, R5, 0x1f, RZ ;  /* 0x0000001f05067819 */ /* 0x000fc600000006ff */
[----:B------:R-:W-:-:S04]  /*bfd0*/  IMAD R19, R11, 0x8, R20 ;  /* 0x000000080b137824 */ /* 0x000fc800078e0214 */
[----:B------:R-:W0:Y:S02]  /*bfe0*/  SYNCS.PHASECHK.TRANS64.TRYWAIT P1, [R19+URZ+0x38], R6 ;  /* 0x00003806130075a7 */ /* 0x000e24000802017f */
[----:B01----:R-:W-:Y:S05]  /*bff0*/  @!P1 BRA `(.L_x_228) ;  /* 0x0000001000249947 */ /* 0x003fea0003800000 */
.L_x_253:
[----:B0-----:R-:W-:Y:S01]  /*c000*/  PRMT R6, R14, 0x9910, RZ ;  /* 0x000099100e067816 */ /* 0x001fe200000000ff */
[----:B------:R0:W-:Y:S03]  /*c010*/  @!P2 SYNCS.ARRIVE.TRANS64 RZ, [R19+URZ], R10 ;  /* 0x0000000a13ffa9a7 */ /* 0x0001e6000800003f */
[----:B------:R-:W-:-:S13]  /*c020*/  ISETP.NE.AND P1, PT, R6, 0x2, PT ;  /* 0x000000020600780c */ /* 0x000fda0003f25270 */
[----:B0-----:R-:W-:Y:S05]  /*c030*/  @P1 BRA `(.L_x_229) ;  /* 0x0000000000041947 */ /* 0x001fea0003800000 */
[----:B------:R-:W-:Y:S01]  /*c040*/  BPT.TRAP 0x1 ;  /* 0x000000040000795c */ /* 0x000fe20000300000 */
.L_x_229:
[----:B------:R-:W-:Y:S05]  /*c050*/  @P0 BRA `(.L_x_230) ;  /* 0x0000000000040947 */ /* 0x000fea0003800000 */
[----:B------:R-:W-:Y:S01]  /*c060*/  BPT.TRAP 0x1 ;  /* 0x000000040000795c */ /* 0x000fe20000300000 */
.L_x_230:
[----:B------:R-:W-:Y:S01]  /*c070*/  IMAD R6, R11, 0x2, R16 ;  /* 0x000000020b067824 */ /* 0x000fe200078e0210 */
[----:B------:R-:W-:Y:S01]  /*c080*/  R2UR UR9, R19 ;  /* 0x00000000130972ca */ /* 0x000fe200000e0000 */
[C-C-:B------:R-:W-:Y:S01]  /*c090*/  IMAD R10, R11.reuse, 0x2000, R20.reuse ;  /* 0x000020000b0a7824 */ /* 0x140fe200078e0214 */
[----:B------:R-:W-:Y:S01]  /*c0a0*/  UIADD3 UR4, UP0, UR20, 0xf0, URZ ;  /* 0x000000f014047890 */ /* 0x000fe2000ff1e03f */
[----:B------:R-:W-:Y:S01]  /*c0b0*/  IMAD R6, R6, 0x2c00, R20 ;  /* 0x00002c0006067824 */ /* 0x000fe200078e0214 */
[----:B------:R-:W-:Y:S01]  /*c0c0*/  R2UR UR11, R18 ;  /* 0x00000000120b72ca */ /* 0x000fe200000e0000 */
[----:B------:R-:W-:Y:S01]  /*c0d0*/  VIADD R22, R22, 0xffffffff ;  /* 0xffffffff16167836 */ /* 0x000fe20000000000 */
[----:B------:R-:W-:Y:S01]  /*c0e0*/  R2UR UR5, R10 ;  /* 0x000000000a0572ca */ /* 0x000fe200000e0000 */
[----:B------:R-:W-:Y:S01]  /*c0f0*/  UIADD3 UR22, UP1, UR20, 0x1f0, URZ ;  /* 0x000001f014167890 */ /* 0x000fe2000ff3e03f */
[----:B------:R-:W-:Y:S01]  /*c100*/  R2UR UR7, R6 ;  /* 0x00000000060772ca */ /* 0x000fe200000e0000 */
[----:B------:R-:W-:Y:S01]  /*c110*/  VIADD R11, R11, 0x1 ;  /* 0x000000010b0b7836 */ /* 0x000fe20000000000 */
[----:B------:R-:W-:Y:S01]  /*c120*/  R2UR UR10, R21 ;  /* 0x00000000150a72ca */ /* 0x000fe200000e0000 */
[----:B------:R-:W-:Y:S01]  /*c130*/  UIADD3.X UR23, URZ, UR21, URZ, UP1, !UPT ;  /* 0x000000153f177290 */ /* 0x000fe20008ffe43f */
[----:B------:R-:W-:Y:S01]  /*c140*/  R2UR UR12, R4 ;  /* 0x00000000040c72ca */ /* 0x000fe200000e0000 */
[----:B------:R-:W-:Y:S01]  /*c150*/  UMOV UR14, 0x0 ;  /* 0x00000000000e7882 */ /* 0x000fe20000000000 */
[----:B------:R-:W-:Y:S01]  /*c160*/  R2UR UR18, R17 ;  /* 0x00000000111272ca */ /* 0x000fe200000e0000 */
[----:B------:R-:W-:Y:S01]  /*c170*/  UMOV UR15, 0x10000000 ;  /* 0x10000000000f7882 */ /* 0x000fe20000000000 */
[----:B------:R-:W-:Y:S01]  /*c180*/  ISETP.GT.AND P4, PT, R22, 0x1, PT ;  /* 0x000000011600780c */ /* 0x000fe20003f84270 */
[----:B------:R-:W-:Y:S01]  /*c190*/  UMOV UR24, 0x30000 ;  /* 0x0003000000187882 */ /* 0x000fe20000000000 */
[----:B------:R-:W-:Y:S01]  /*c1a0*/  ISETP.NE.AND P1, PT, R11, 0x7, PT ;  /* 0x000000070b00780c */ /* 0x000fe20003f25270 */
[----:B------:R-:W-:Y:S01]  /*c1b0*/  UIADD3 UR8, UR5, 0x180, URZ ;  /* 0x0000018005087890 */ /* 0x000fe2000fffe03f */
[----:B------:R-:W-:Y:S01]  /*c1c0*/  VIADD R21, R21, 0x80 ;  /* 0x0000008015157836 */ /* 0x000fe20000000000 */
[----:B------:R-:W-:Y:S01]  /*c1d0*/  UIADD3.X UR5, URZ, UR21, URZ, UP0, !UPT ;  /* 0x000000153f057290 */ /* 0x000fe200087fe43f */
[----:B------:R-:W-:Y:S01]  /*c1e0*/  SEL R6, RZ, 0x1, P1 ;  /* 0x00000001ff067807 */ /* 0x000fe20000800000 */
[----:B------:R-:W-:Y:S01]  /*c1f0*/  UIADD3 UR7, UR7, 0xe180, URZ ;  /* 0x0000e18007077890 */ /* 0x000fe2000fffe03f */
[----:B------:R-:W-:-:S02]  /*c200*/  SEL R11, R11, RZ, P1 ;  /* 0x000000ff0b0b7207 */ /* 0x000fc40000800000 */
[----:B------:R-:W-:-:S04]  /*c210*/  LOP3.LUT R5, R5, R6, RZ, 0x3c, !PT ;  /* 0x0000000605057212 */ /* 0x000fc800078e3cff */
[----:B------:R0:W-:Y:S02]  /*c220*/  UTMALDG.3D [UR8], [UR4], desc[UR14] ;  /* 0x00000e08040075b4 */ /* 0x0001e40008011000 */
[----:B0-----:R-:W-:Y:S01]  /*c230*/  UMOV UR8, UR7 ;  /* 0x0000000700087c82 */ /* 0x001fe20008000000 */
[----:B------:R-:W-:Y:S02]  /*c240*/  UMOV UR11, UR18 ;  /* 0x00000012000b7c82 */ /* 0x000fe40008000000 */
[----:B------:R0:W-:Y:S02]  /*c250*/  UTMALDG.3D.MULTICAST [UR8], [UR22], UR24, desc[UR14] ;  /* 0x00000e08160073b4 */ /* 0x0001e40008011818 */
[----:B0-----:R-:W-:Y:S05]  /*c260*/  @P4 BRA `(.L_x_231) ;  /* 0xfffffffc00444947 */ /* 0x001fea000383ffff */
.L_x_227:
[----:B------:R-:W-:Y:S05]  /*c270*/  BSYNC B1 ;  /* 0x0000000000017941 */ /* 0x000fea0003800000 */
.L_x_226:
[----:B------:R-:W-:Y:S01]  /*c280*/  LOP3.LUT P5, RZ, R15, 0xff, RZ, 0xc0, !PT ;  /* 0x000000ff0fff7812 */ /* 0x000fe200078ac0ff */
[----:B------:R-:W-:Y:S01]  /*c290*/  VIADD R6, R13, UR6 ;  /* 0x000000060d067c36 */ /* 0x000fe20008000000 */
[----:B------:R-:W-:Y:S02]  /*c2a0*/  UISETP.GE.U32.AND UP0, UPT, UR6, 0x7, UPT ;  /* 0x000000070600788c */ /* 0x000fe4000bf06070 */
[----:B------:R-:W-:Y:S01]  /*c2b0*/  IMAD.U32 R13, RZ, RZ, UR6 ;  /* 0x00000006ff0d7e24 */ /* 0x000fe2000f8e00ff */
[----:B------:R-:W-:Y:S01]  /*c2c0*/  ULDC.64 UR4, c[0x0][0x650] ;  /* 0x0001940000047ab9 */ /* 0x000fe20000000a00 */
[C---:B------:R-:W-:Y:S01]  /*c2d0*/  IMAD.WIDE.U32 R4, R6.reuse, 0x24924925, RZ ;  /* 0x2492492506047825 */ /* 0x040fe200078e00ff */
[C---:B------:R-:W-:Y:S01]  /*c2e0*/  ISETP.GT.U32.AND P1, PT, R6.reuse, 0x6, PT ;  /* 0x000000060600780c */ /* 0x040fe20003f24070 */
[----:B------:R-:W-:Y:S01]  /*c2f0*/  BSSY B1, `(.L_x_232) ;  /* 0x000006b000017945 */ /* 0x000fe20003800000 */
[----:B------:R-:W-:Y:S01]  /*c300*/  PLOP3.LUT P4, PT, PT, PT, UP0, 0x80, 0x0 ;  /* 0x000000000000781c */ /* 0x000fe20003f8f008 */
[----:B------:R-:W-:Y:S01]  /*c310*/  IMAD.IADD R4, R6, 0x1, -R5 ;  /* 0x0000000106047824 */ /* 0x000fe200078e0a05 */
[----:B------:R-:W-:-:S02]  /*c320*/  ISETP.LT.U32.AND P1, PT, R13, 0x7, P1 ;  /* 0x000000070d00780c */ /* 0x000fc40000f21070 */
[----:B------:R-:W-:Y:S01]  /*c330*/  PRMT R15, RZ, 0x7610, R15 ;  /* 0x00007610ff0f7816 */ /* 0x000fe2000000000f */
[----:B------:R-:W0:Y:S01]  /*c340*/  @P5 S2R R11, SR_CgaCtaId ;  /* 0x00000000000b5919 */ /* 0x000e220000008800 */
[----:B------:R-:W-:Y:S02]  /*c350*/  @P5 MOV R10, 0x400 ;  /* 0x00000400000a5802 */ /* 0x000fe40000000f00 */
[----:B------:R-:W-:Y:S01]  /*c360*/  LEA.HI R4, R4, R5, RZ, 0x1f ;  /* 0x0000000504047211 */ /* 0x000fe200078ff8ff */
[----:B------:R-:W-:-:S03]  /*c370*/  IMAD.MOV.U32 R5, RZ, RZ, -0x1 ;  /* 0xffffffffff057424 */ /* 0x000fc600078e00ff */
[----:B------:R-:W-:Y:S01]  /*c380*/  SHF.R.U32.HI R13, RZ, 0x2, R4 ;  /* 0x00000002ff0d7819 */ /* 0x000fe20000011604 */
[----:B------:R-:W-:Y:S01]  /*c390*/  IMAD.MOV.U32 R4, RZ, RZ, -0x1 ;  /* 0xffffffffff047424 */ /* 0x000fe200078e00ff */
[----:B0-----:R-:W-:Y:S02]  /*c3a0*/  @P5 LEA R10, R11, R10, 0x18 ;  /* 0x0000000a0b0a5211 */ /* 0x001fe400078ec0ff */
[----:B------:R-:W-:Y:S02]  /*c3b0*/  SEL R11, RZ, 0x1, !P1 ;  /* 0x00000001ff0b7807 */ /* 0x000fe40004800000 */
[----:B------:R-:W-:Y:S01]  /*c3c0*/  IADD3 R2, P1, R2, R8, RZ ;  /* 0x0000000802027210 */ /* 0x000fe20007f3e0ff */
[----:B------:R0:W-:Y:S01]  /*c3d0*/  @P5 SYNCS.ARRIVE.TRANS64.A1T0 RZ, [R10+URZ+0xa8], RZ ;  /* 0x0000a8ff0aff59a7 */ /* 0x0001e2000810003f */
[----:B------:R-:W-:-:S03]  /*c3e0*/  LOP3.LUT R12, R12, R11, RZ, 0x3c, !PT ;  /* 0x0000000b0c0c7212 */ /* 0x000fc600078e3cff */
[----:B------:R-:W-:Y:S01]  /*c3f0*/  IMAD.X R3, R3, 0x1, R0, P1 ;  /* 0x0000000103037824 */ /* 0x000fe200008e0600 */
[----:B------:R-:W-:Y:S02]  /*c400*/  ISETP.GE.U32.AND P1, PT, R2, UR4, PT ;  /* 0x0000000402007c0c */ /* 0x000fe4000bf26070 */
[----:B------:R-:W-:Y:S01]  /*c410*/  @P4 LOP3.LUT R12, R12, 0x1, R13, 0x78, !PT ;  /* 0x000000010c0c4812 */ /* 0x000fe200078e780d */
[----:B------:R-:W-:Y:S01]  /*c420*/  IMAD R13, R13, -0x7, R6 ;  /* 0xfffffff90d0d7824 */ /* 0x000fe200078e0206 */
[----:B------:R-:W-:Y:S01]  /*c430*/  ISETP.GE.U32.AND.EX P1, PT, R3, UR5, PT, P1 ;  /* 0x0000000503007c0c */ /* 0x000fe2000bf26110 */
[----:B------:R-:W-:Y:S01]  /*c440*/  IMAD.MOV.U32 R6, RZ, RZ, -0x1 ;  /* 0xffffffffff067424 */ /* 0x000fe200078e00ff */
[----:B0-----:R-:W-:-:S11]  /*c450*/  PRMT R10, RZ, 0x7610, R10 ;  /* 0x00007610ff0a7816 */ /* 0x001fd6000000000a */
[----:B------:R-:W-:Y:S05]  /*c460*/  @P1 BRA `(.L_x_233) ;  /* 0x00000004004c1947 */ /* 0x000fea0003800000 */
[----:B------:R-:W0:Y:S01]  /*c470*/  S2R R18, SR_CTAID.X ;  /* 0x0000000000127919 */ /* 0x000e220000002500 */
[----:B------:R-:W-:Y:S01]  /*c480*/  ULDC.64 UR4, c[0x0][0x628] ;  /* 0x00018a0000047ab9 */ /* 0x000fe20000000a00 */
[----:B------:R-:W1:Y:S01]  /*c490*/  LDC R19, c[0x0][0x144] ;  /* 0x00005100ff137b82 */ /* 0x000e620000000800 */
[----:B------:R-:W-:Y:S01]  /*c4a0*/  ISETP.NE.U32.AND P1, PT, RZ, UR4, PT ;  /* 0x00000004ff007c0c */ /* 0x000fe2000bf25070 */
[----:B------:R-:W2:Y:S01]  /*c4b0*/  S2R R6, SR_CTAID.Y ;  /* 0x0000000000067919 */ /* 0x000ea20000002600 */
[----:B------:R-:W-:Y:S01]  /*c4c0*/  ULDC UR8, c[0x0][0x630] ;  /* 0x00018c0000087ab9 */ /* 0x000fe20000000800 */
[----:B------:R-:W-:Y:S01]  /*c4d0*/  ULDC UR9, c[0x0][0x150] ;  /* 0x0000540000097ab9 */ /* 0x000fe20000000800 */
[----:B------:R-:W-:Y:S01]  /*c4e0*/  ISETP.NE.AND.EX P1, PT, RZ, UR5, PT, P1 ;  /* 0x00000005ff007c0c */ /* 0x000fe2000bf25310 */
[----:B------:R-:W-:Y:S02]  /*c4f0*/  IMAD.MOV.U32 R4, RZ, RZ, R2 ;  /* 0x000000ffff047224 */ /* 0x000fe400078e0002 */
[----:B------:R-:W-:Y:S01]  /*c500*/  IMAD.MOV.U32 R5, RZ, RZ, R3 ;  /* 0x000000ffff057224 */ /* 0x000fe200078e0003 */
[----:B0-----:R-:W-:-:S09]  /*c510*/  I2FP.F32.U32 R20, R18 ;  /* 0x0000001200147245 */ /* 0x001fd20000201000 */
[----:B------:R-:W-:Y:S05]  /*c520*/  @!P1 BRA `(.L_x_234) ;  /* 0x0000000000289947 */ /* 0x000fea0003800000 */
[----:B------:R-:W-:Y:S02]  /*c530*/  ULDC UR7, c[0x0][0x634] ;  /* 0x00018d0000077ab9 */ /* 0x000fe40000000800 */
[----:B------:R-:W-:-:S05]  /*c540*/  IADD3 R5, P1, R2, UR7, RZ ;  /* 0x0000000702057c10 */ /* 0x000fca000ff3e0ff */
[----:B------:R-:W-:-:S04]  /*c550*/  IMAD.X R17, RZ, RZ, R3, P1 ;  /* 0x000000ffff117224 */ /* 0x000fc800008e0603 */
[----:B------:R-:W-:-:S04]  /*c560*/  IMAD.WIDE.U32 R10, R17, UR4, RZ ;  /* 0x00000004110a7c25 */ /* 0x000fc8000f8e00ff */
[----:B------:R-:W-:-:S04]  /*c570*/  IMAD.WIDE.U32 R10, P1, R5, UR5, R10 ;  /* 0x00000005050a7c25 */ /* 0x000fc8000f82000a */
[----:B------:R-:W-:-:S04]  /*c580*/  IMAD.WIDE.U32 R4, R5, UR4, RZ ;  /* 0x0000000405047c25 */ /* 0x000fc8000f8e00ff */
[----:B------:R-:W-:Y:S01]  /*c590*/  IMAD.MOV.U32 R4, RZ, RZ, R11 ;  /* 0x000000ffff047224 */ /* 0x000fe200078e000b */
[----:B------:R-:W-:Y:S01]  /*c5a0*/  IADD3 RZ, P4, R5, R10, RZ ;  /* 0x0000000a05ff7210 */ /* 0x000fe20007f9e0ff */
[----:B------:R-:W-:-:S04]  /*c5b0*/  IMAD.X R5, RZ, RZ, RZ, P1 ;  /* 0x000000ffff057224 */ /* 0x000fc800008e06ff */
[----:B------:R-:W-:-:S08]  /*c5c0*/  IMAD.WIDE.U32.X R4, R17, UR5, R4, P4 ;  /* 0x0000000511047c25 */ /* 0x000fd0000a0e0404 */
.L_x_234:
[----:B------:R-:W-:Y:S01]  /*c5d0*/  FMUL R20, R20, UR9 ;  /* 0x0000000914147c20 */ /* 0x000fe20008400000 */
[--C-:B------:R-:W-:Y:S01]  /*c5e0*/  SHF.R.U64 R17, R4, UR8, R5.reuse ;  /* 0x0000000804117c19 */ /* 0x100fe20008001205 */
[----:B------:R-:W-:Y:S01]  /*c5f0*/  ULDC.64 UR4, c[0x0][0x620] ;  /* 0x0001880000047ab9 */ /* 0x000fe20000000a00 */
[----:B------:R-:W-:Y:S01]  /*c600*/  SHF.R.U32.HI R4, RZ, UR8, R5 ;  /* 0x00000008ff047c19 */ /* 0x000fe20008011605 */
[----:B------:R-:W-:Y:S01]  /*c610*/  ULDC.64 UR8, c[0x0][0x640] ;  /* 0x0001900000087ab9 */ /* 0x000fe20000000a00 */
[----:B------:R-:W-:Y:S01]  /*c620*/  IADD3 R5, P1, RZ, -R17, RZ ;  /* 0x80000011ff057210 */ /* 0x000fe20007f3e0ff */
[----:B------:R-:W0:Y:S01]  /*c630*/  F2I.U32.TRUNC.NTZ R20, R20 ;  /* 0x0000001400147305 */ /* 0x000e22000020f000 */
[----:B------:R-:W3:Y:S03]  /*c640*/  LDC R21, c[0x0][0x148] ;  /* 0x00005200ff157b82 */ /* 0x000ee60000000800 */
[----:B------:R-:W-:Y:S01]  /*c650*/  IMAD.X R4, RZ, RZ, ~R4, P1 ;  /* 0x000000ffff047224 */ /* 0x000fe200008e0e04 */
[----:B------:R-:W-:-:S03]  /*c660*/  ISETP.NE.U32.AND P1, PT, RZ, UR8, PT ;  /* 0x00000008ff007c0c */ /* 0x000fc6000bf25070 */
[----:B------:R-:W-:Y:S01]  /*c670*/  IMAD R4, R4, UR4, RZ ;  /* 0x0000000404047c24 */ /* 0x000fe2000f8e02ff */
[----:B------:R-:W-:-:S03]  /*c680*/  ISETP.NE.AND.EX P1, PT, RZ, UR9, PT, P1 ;  /* 0x00000009ff007c0c */ /* 0x000fc6000bf25310 */
[C---:B------:R-:W-:Y:S01]  /*c690*/  IMAD R11, R5.reuse, UR5, R4 ;  /* 0x00000005050b7c24 */ /* 0x040fe2000f8e0204 */
[----:B------:R-:W-:Y:S01]  /*c6a0*/  ULDC UR5, c[0x0][0x154] ;  /* 0x0000550000057ab9 */ /* 0x000fe20000000800 */
[----:B------:R-:W-:Y:S01]  /*c6b0*/  IMAD.WIDE.U32 R4, R5, UR4, R2 ;  /* 0x0000000405047c25 */ /* 0x000fe2000f8e0002 */
[----:B------:R-:W-:-:S03]  /*c6c0*/  ULDC UR4, c[0x0][0x618] ;  /* 0x0001860000047ab9 */ /* 0x000fc60000000800 */
[----:B0-----:R-:W-:Y:S02]  /*c6d0*/  IMAD.MOV R10, RZ, RZ, -R20 ;  /* 0x000000ffff0a7224 */ /* 0x001fe400078e0a14 */
[----:B------:R-:W-:Y:S02]  /*c6e0*/  IMAD.IADD R5, R5, 0x1, R11 ;  /* 0x0000000105057824 */ /* 0x000fe400078e020b */
[----:B-1----:R-:W-:Y:S01]  /*c6f0*/  IMAD R18, R19, R10, R18 ;  /* 0x0000000a13127224 */ /* 0x002fe200078e0212 */
[----:B--2---:R-:W-:Y:S02]  /*c700*/  I2FP.F32.U32 R10, R6 ;  /* 0x00000006000a7245 */ /* 0x004fe40000201000 */
[--C-:B------:R-:W-:Y:S02]  /*c710*/  SHF.R.U64 R19, R4, UR4, R5.reuse ;  /* 0x0000000404137c19 */ /* 0x100fe40008001205 */
[----:B------:R-:W-:Y:S01]  /*c720*/  SHF.R.U32.HI R4, RZ, UR4, R5 ;  /* 0x00000004ff047c19 */ /* 0x000fe20008011605 */
[----:B------:R-:W-:Y:S01]  /*c730*/  FMUL R10, R10, UR5 ;  /* 0x000000050a0a7c20 */ /* 0x000fe20008400000 */
[----:B------:R-:W-:-:S02]  /*c740*/  ULDC UR4, c[0x0][0x608] ;  /* 0x0001820000047ab9 */ /* 0x000fc40000000800 */
[--C-:B------:R-:W-:Y:S01]  /*c750*/  SHF.R.U64 R22, R19, UR4, R4.reuse ;  /* 0x0000000413167c19 */ /* 0x100fe20008001204 */
[----:B------:R0:W1:Y:S01]  /*c760*/  F2I.U32.TRUNC.NTZ R24, R10 ;  /* 0x0000000a00187305 */ /* 0x000062000020f000 */
[----:B------:R-:W-:Y:S01]  /*c770*/  SHF.R.U32.HI R5, RZ, UR4, R4 ;  /* 0x00000004ff057c19 */ /* 0x000fe20008011604 */
[----:B------:R-:W-:-:S03]  /*c780*/  ULDC UR4, c[0x0][0x658] ;  /* 0x0001960000047ab9 */ /* 0x000fc60000000800 */
[--C-:B------:R-:W-:Y:S02]  /*c790*/  SHF.R.U64 R20, R22, UR4, R5.reuse ;  /* 0x0000000416147c19 */ /* 0x100fe40008001205 */
[----:B------:R-:W-:-:S03]  /*c7a0*/  SHF.R.U32.HI R23, RZ, UR4, R5 ;  /* 0x00000004ff177c19 */ /* 0x000fc60008011605 */
[----:B------:R-:W-:Y:S02]  /*c7b0*/  IMAD.MOV.U32 R4, RZ, RZ, R20 ;  /* 0x000000ffff047224 */ /* 0x000fe400078e0014 */
[----:B------:R-:W-:Y:S01]  /*c7c0*/  IMAD.MOV.U32 R5, RZ, RZ, R23 ;  /* 0x000000ffff057224 */ /* 0x000fe200078e0017 */
[----:B0-----:R-:W-:Y:S06]  /*c7d0*/  @!P1 BRA `(.L_x_235) ;  /* 0x0000000000289947 */ /* 0x001fec0003800000 */
        /* <DEDUP_REMOVED lines=10> */
.L_x_235:
[----:B------:R-:W-:Y:S01]  /*c880*/  ULDC UR4, c[0x0][0x648] ;  /* 0x0001920000047ab9 */ /* 0x000fe20000000800 */
[----:B------:R-:W-:Y:S01]  /*c890*/  LOP3.LUT R22, R22, UR16, RZ, 0xc0, !PT ;  /* 0x0000001016167c12 */ /* 0x000fe2000f8ec0ff */
[----:B-1----:R-:W-:Y:S01]  /*c8a0*/  IMAD.MOV R24, RZ, RZ, -R24 ;  /* 0x000000ffff187224 */ /* 0x002fe200078e0a18 */
[----:B------:R-:W-:Y:S01]  /*c8b0*/  SHF.R.U64 R5, R4, UR4, R5 ;  /* 0x0000000404057c19 */ /* 0x000fe20008001205 */
[----:B------:R-:W-:Y:S01]  /*c8c0*/  ULDC UR4, c[0x0][0x638] ;  /* 0x00018e0000047ab9 */ /* 0x000fe20000000800 */
[----:B------:R-:W-:Y:S01]  /*c8d0*/  LOP3.LUT R19, R19, UR13, RZ, 0xc0, !PT ;  /* 0x0000000d13137c12 */ /* 0x000fe2000f8ec0ff */
[----:B---3--:R-:W-:Y:S01]  /*c8e0*/  @P3 IMAD R18, R21, R24, R6 ;  /* 0x0000001815123224 */ /* 0x008fe200078e0206 */
[----:B------:R-:W-:Y:S01]  /*c8f0*/  ULDC UR5, c[0x0][0x610] ;  /* 0x0001840000057ab9 */ /* 0x000fe20000000800 */
[----:B------:R-:W-:Y:S02]  /*c900*/  IMAD.MOV R11, RZ, RZ, -R5 ;  /* 0x000000ffff0b7224 */ /* 0x000fe400078e0a05 */
[----:B------:R-:W-:-:S02]  /*c910*/  IMAD R5, R5, UR17, R22 ;  /* 0x0000001105057c24 */ /* 0x000fc4000f8e0216 */
[----:B------:R-:W-:Y:S01]  /*c920*/  IMAD R20, R11, UR4, R20 ;  /* 0x000000040b147c24 */ /* 0x000fe2000f8e0214 */
[----:B------:R-:W-:Y:S01]  /*c930*/  ULDC UR4, c[0x0][0x600] ;  /* 0x0001800000047ab9 */ /* 0x000fe20000000800 */
[----:B------:R-:W-:Y:S02]  /*c940*/  IMAD R18, R5, UR5, R18 ;  /* 0x0000000505127c24 */ /* 0x000fe4000f8e0212 */
[----:B------:R-:W-:Y:S02]  /*c950*/  IMAD R11, R20, UR4, R19 ;  /* 0x00000004140b7c24 */ /* 0x000fe4000f8e0213 */
[----:B------:R-:W-:Y:S02]  /*c960*/  IMAD.MOV.U32 R10, RZ, RZ, 0x1 ;  /* 0x00000001ff0a7424 */ /* 0x000fe400078e00ff */
[----:B------:R-:W-:Y:S01]  /*c970*/  IMAD.MOV.U32 R4, RZ, RZ, R17 ;  /* 0x000000ffff047224 */ /* 0x000fe200078e0011 */
[----:B------:R-:W-:Y:S02]  /*c980*/  SEL R5, R11, R18, !P3 ;  /* 0x000000120b057207 */ /* 0x000fe40005800000 */
[----:B------:R-:W-:-:S07]  /*c990*/  SEL R6, R18, R11, !P3 ;  /* 0x0000000b12067207 */ /* 0x000fce0005800000 */
.L_x_233:
[----:B------:R-:W-:Y:S05]  /*c9a0*/  BSYNC B1 ;  /* 0x0000000000017941 */ /* 0x000fea0003800000 */
.L_x_232:
[----:B------:R-:W-:-:S13]  /*c9b0*/  LOP3.LUT P1, RZ, R10, 0xff, RZ, 0xc0, !PT ;  /* 0x000000ff0aff7812 */ /* 0x000fda000782c0ff */
[----:B------:R-:W-:Y:S05]  /*c9c0*/  @P1 BRA `(.L_x_236) ;  /* 0xfffffff400341947 */ /* 0x000fea000383ffff */
[----:B------:R-:W-:Y:S05]  /*c9d0*/  BSYNC B0 ;  /* 0x0000000000007941 */ /* 0x000fea0003800000 */
.L_x_224:
[----:B------:R-:W-:-:S03]  /*c9e0*/  UMOV UR4, 0xffffffff ;  /* 0xffffffff00047882 */ /* 0x000fc60000000000 */
[----:B------:R-:W-:Y:S05]  /*c9f0*/  BRA.DIV UR4, `(.L_x_237) ;  /* 0x0000000604b87947 */ /* 0x000fea000b800000 */
[----:B------:R-:W-:-:S13]  /*ca00*/  ELECT P0, URZ, PT ;  /* 0x00000000003f782f */ /* 0x000fda0003800000 */
.L_x_256:
[----:B------:R-:W-:Y:S04]  /*ca10*/  BSSY B0, `(.L_x_238) ;  /* 0x0000046000007945 */ /* 0x000fe80003800000 */
[----:B------:R-:W-:Y:S05]  /*ca20*/  @!P0 BRA `(.L_x_239) ;  /* 0x0000000400108947 */ /* 0x000fea0003800000 */
[----:B------:R-:W-:-:S04]  /*ca30*/  LOP3.LUT R7, R7, 0x2, RZ, 0xfc, !PT ;  /* 0x0000000207077812 */ /* 0x000fc800078efcff */
[----:B------:R-:W-:-:S13]  /*ca40*/  ISETP.NE.AND P0, PT, R7, 0x3, PT ;  /* 0x000000030700780c */ /* 0x000fda0003f05270 */
[----:B------:R-:W-:Y:S05]  /*ca50*/  @!P0 BRA `(.L_x_240) ;  /* 0x0000000000048947 */ /* 0x000fea0003800000 */
[----:B------:R-:W-:Y:S01]  /*ca60*/  BPT.TRAP 0x1 ;  /* 0x000000040000795c */ /* 0x000fe20000300000 */
.L_x_240:
[----:B------:R-:W0:Y:S01]  /*ca70*/  S2R R3, SR_CgaCtaId ;  /* 0x0000000000037919 */ /* 0x000e220000008800 */
[----:B------:R-:W-:Y:S02]  /*ca80*/  MOV R0, 0x400 ;  /* 0x0000040000007802 */ /* 0x000fe40000000f00 */
[----:B------:R-:W-:Y:S02]  /*ca90*/  SHF.L.U32 R2, R12, 0x1f, RZ ;  /* 0x0000001f0c027819 */ /* 0x000fe400000006ff */
[----:B0-----:R-:W-:-:S05]  /*caa0*/  LEA R0, R3, R0, 0x18 ;  /* 0x0000000003007211 */ /* 0x001fca00078ec0ff */
[----:B------:R-:W-:-:S04]  /*cab0*/  VIADD R0, R0, 0x38 ;  /* 0x0000003800007836 */ /* 0x000fc80000000000 */
[C---:B------:R-:W-:Y:S02]  /*cac0*/  IMAD R5, R13.reuse, 0x8, R0 ;  /* 0x000000080d057824 */ /* 0x040fe400078e0200 */
[----:B------:R-:W-:Y:S02]  /*cad0*/  VIADD R13, R13, 0x1 ;  /* 0x000000010d0d7836 */ /* 0x000fe40000000000 */
[----:B------:R-:W0:Y:S03]  /*cae0*/  SYNCS.PHASECHK.TRANS64.TRYWAIT P0, [R5+URZ], R2 ;  /* 0x00000002050075a7 */ /* 0x000e26000800017f */
[----:B------:R-:W-:-:S04]  /*caf0*/  ISETP.NE.AND P1, PT, R13, 0x7, PT ;  /* 0x000000070d00780c */ /* 0x000fc80003f25270 */
[----:B------:R-:W-:Y:S02]  /*cb00*/  SEL R3, RZ, 0x1, P1 ;  /* 0x00000001ff037807 */ /* 0x000fe40000800000 */
[----:B------:R-:W-:Y:S02]  /*cb10*/  SEL R13, R13, RZ, P1 ;  /* 0x000000ff0d0d7207 */ /* 0x000fe40000800000 */
[----:B------:R-:W-:-:S03]  /*cb20*/  LOP3.LUT R12, R12, R3, RZ, 0x3c, !PT ;  /* 0x000000030c0c7212 */ /* 0x000fc600078e3cff */
[----:B------:R-:W-:Y:S01]  /*cb30*/  IMAD R7, R13, 0x8, R0 ;  /* 0x000000080d077824 */ /* 0x000fe200078e0200 */
[----:B------:R-:W-:Y:S01]  /*cb40*/  SHF.L.U32 R4, R12, 0x1f, RZ ;  /* 0x0000001f0c047819 */ /* 0x000fe200000006ff */
[----:B0-----:R-:W-:Y:S06]  /*cb50*/  @!P0 BRA `(.L_x_241) ;  /* 0x0000000400848947 */ /* 0x001fec0003800000 */
.L_x_257:
[----:B------:R-:W1:Y:S01]  /*cb60*/  SYNCS.PHASECHK.TRANS64.TRYWAIT P0, [R7+URZ], R4 ;  /* 0x00000004070075a7 */ /* 0x000e62000800017f */
[----:B0-----:R-:W-:-:S05]  /*cb70*/  VIADD R2, R13, 0x1 ;  /* 0x000000010d027836 */ /* 0x001fca0000000000 */
[----:B------:R-:W-:-:S04]  /*cb80*/  ISETP.NE.AND P1, PT, R2, 0x7, PT ;  /* 0x000000070200780c */ /* 0x000fc80003f25270 */
[----:B------:R-:W-:Y:S02]  /*cb90*/  SEL R3, RZ, 0x1, P1 ;  /* 0x00000001ff037807 */ /* 0x000fe40000800000 */
[----:B------:R-:W-:Y:S02]  /*cba0*/  SEL R9, R2, RZ, P1 ;  /* 0x000000ff02097207 */ /* 0x000fe40000800000 */
[----:B------:R-:W-:-:S03]  /*cbb0*/  LOP3.LUT R12, R12, R3, RZ, 0x3c, !PT ;  /* 0x000000030c0c7212 */ /* 0x000fc600078e3cff */
[----:B------:R-:W-:Y:S01]  /*cbc0*/  IMAD R6, R9, 0x8, R0 ;  /* 0x0000000809067824 */ /* 0x000fe200078e0200 */
[----:B------:R-:W-:Y:S01]  /*cbd0*/  SHF.L.U32 R5, R12, 0x1f, RZ ;  /* 0x0000001f0c057819 */ /* 0x000fe200000006ff */
[----:B-1----:R-:W-:Y:S06]  /*cbe0*/  @!P0 BRA `(.L_x_242) ;  /* 0x0000000400748947 */ /* 0x002fec0003800000 */
.L_x_258:
[----:B------:R-:W1:Y:S01]  /*cbf0*/  SYNCS.PHASECHK.TRANS64.TRYWAIT P0, [R6+URZ], R5 ;  /* 0x00000005060075a7 */ /* 0x000e62000800017f */
[----:B------:R-:W-:-:S05]  /*cc00*/  VIADD R2, R9, 0x1 ;  /* 0x0000000109027836 */ /* 0x000fca0000000000 */
[----:B------:R-:W-:-:S04]  /*cc10*/  ISETP.NE.AND P1, PT, R2, 0x7, PT ;  /* 0x000000070200780c */ /* 0x000fc80003f25270 */
[----:B------:R-:W-:Y:S02]  /*cc20*/  SEL R3, RZ, 0x1, P1 ;  /* 0x00000001ff037807 */ /* 0x000fe40000800000 */
[----:B0-----:R-:W-:Y:S02]  /*cc30*/  SEL R7, R2, RZ, P1 ;  /* 0x000000ff02077207 */ /* 0x001fe40000800000 */
[----:B------:R-:W-:-:S03]  /*cc40*/  LOP3.LUT R12, R12, R3, RZ, 0x3c, !PT ;  /* 0x000000030c0c7212 */ /* 0x000fc600078e3cff */
[----:B------:R-:W-:Y:S01]  /*cc50*/  IMAD R9, R7, 0x8, R0 ;  /* 0x0000000807097824 */ /* 0x000fe200078e0200 */
[----:B------:R-:W-:Y:S01]  /*cc60*/  SHF.L.U32 R4, R12, 0x1f, RZ ;  /* 0x0000001f0c047819 */ /* 0x000fe200000006ff */
[----:B-1----:R-:W-:Y:S06]  /*cc70*/  @!P0 BRA `(.L_x_243) ;  /* 0x0000000400648947 */ /* 0x002fec0003800000 */
.L_x_259:
[----:B------:R-:W1:Y:S01]  /*cc80*/  SYNCS.PHASECHK.TRANS64.TRYWAIT P0, [R9+URZ], R4 ;  /* 0x00000004090075a7 */ /* 0x000e62000800017f */
[----:B------:R-:W-:-:S05]  /*cc90*/  VIADD R2, R7, 0x1 ;  /* 0x0000000107027836 */ /* 0x000fca0000000000 */
[----:B------:R-:W-:-:S04]  /*cca0*/  ISETP.NE.AND P1, PT, R2, 0x7, PT ;  /* 0x000000070200780c */ /* 0x000fc80003f25270 */
[----:B------:R-:W-:Y:S02]  /*ccb0*/  SEL R3, RZ, 0x1, P1 ;  /* 0x00000001ff037807 */ /* 0x000fe40000800000 */
[----:B------:R-:W-:Y:S02]  /*ccc0*/  SEL R7, R2, RZ, P1 ;  /* 0x000000ff02077207 */ /* 0x000fe40000800000 */
[----:B------:R-:W-:-:S03]  /*ccd0*/  LOP3.LUT R12, R12, R3, RZ, 0x3c, !PT ;  /* 0x000000030c0c7212 */ /* 0x000fc600078e3cff */
[----:B------:R-:W-:Y:S01]  /*cce0*/  IMAD R8, R7, 0x8, R0 ;  /* 0x0000000807087824 */ /* 0x000fe200078e0200 */
[----:B0-----:R-:W-:Y:S01]  /*ccf0*/  SHF.L.U32 R5, R12, 0x1f, RZ ;  /* 0x0000001f0c057819 */ /* 0x001fe200000006ff */
[----:B-1----:R-:W-:Y:S06]  /*cd00*/  @!P0 BRA `(.L_x_244) ;  /* 0x0000000400548947 */ /* 0x002fec0003800000 */
.L_x_260:
[----:B------:R-:W1:Y:S01]  /*cd10*/  SYNCS.PHASECHK.TRANS64.TRYWAIT P0, [R8+URZ], R5 ;  /* 0x00000005080075a7 */ /* 0x000e62000800017f */
[----:B------:R-:W-:-:S05]  /*cd20*/  VIADD R2, R7, 0x1 ;  /* 0x0000000107027836 */ /* 0x000fca0000000000 */
[----:B------:R-:W-:-:S04]  /*cd30*/  ISETP.NE.AND P1, PT, R2, 0x7, PT ;  /* 0x000000070200780c */ /* 0x000fc80003f25270 */
[----:B------:R-:W-:Y:S02]  /*cd40*/  SEL R3, RZ, 0x1, P1 ;  /* 0x00000001ff037807 */ /* 0x000fe40000800000 */
[----:B------:R-:W-:Y:S02]  /*cd50*/  SEL R7, R2, RZ, P1 ;  /* 0x000000ff02077207 */ /* 0x000fe40000800000 */
[----:B0-----:R-:W-:-:S03]  /*cd60*/  LOP3.LUT R9, R12, R3, RZ, 0x3c, !PT ;  /* 0x000000030c097212 */ /* 0x001fc600078e3cff */
[----:B------:R-:W-:Y:S01]  /*cd70*/  IMAD R11, R7, 0x8, R0 ;  /* 0x00000008070b7824 */ /* 0x000fe200078e0200 */
[----:B------:R-:W-:Y:S01]  /*cd80*/  SHF.L.U32 R6, R9, 0x1f, RZ ;  /* 0x0000001f09067819 */ /* 0x000fe200000006ff */
[----:B-1----:R-:W-:Y:S06]  /*cd90*/  @!P0 BRA `(.L_x_245) ;  /* 0x0000000400448947 */ /* 0x002fec0003800000 */
.L_x_261:
[----:B------:R-:W1:Y:S01]  /*cda0*/  SYNCS.PHASECHK.TRANS64.TRYWAIT P0, [R11+URZ], R6 ;  /* 0x000000060b0075a7 */ /* 0x000e62000800017f */
[----:B------:R-:W-:-:S05]  /*cdb0*/  VIADD R2, R7, 0x1 ;  /* 0x0000000107027836 */ /* 0x000fca0000000000 */
[----:B------:R-:W-:-:S04]  /*cdc0*/  ISETP.NE.AND P1, PT, R2, 0x7, PT ;  /* 0x000000070200780c */ /* 0x000fc80003f25270 */
[----:B------:R-:W-:Y:S02]  /*cdd0*/  SEL R4, RZ, 0x1, P1 ;  /* 0x00000001ff047807 */ /* 0x000fe40000800000 */
[----:B------:R-:W-:Y:S02]  /*cde0*/  SEL R3, R2, RZ, P1 ;  /* 0x000000ff02037207 */ /* 0x000fe40000800000 */
[----:B------:R-:W-:Y:S01]  /*cdf0*/  LOP3.LUT R4, R9, R4, RZ, 0x3c, !PT ;  /* 0x0000000409047212 */ /* 0x000fe200078e3cff */
[----:B-1----:R-:W-:Y:S06]  /*ce00*/  @!P0 BRA `(.L_x_246) ;  /* 0x00000004003c8947 */ /* 0x002fec0003800000 */
.L_x_262:
[----:B------:R-:W-:Y:S01]  /*ce10*/  IMAD R3, R3, 0x8, R0 ;  /* 0x0000000803037824 */ /* 0x000fe200078e0200 */
[----:B------:R-:W-:-:S07]  /*ce20*/  SHF.L.U32 R0, R4, 0x1f, RZ ;  /* 0x0000001f04007819 */ /* 0x000fce00000006ff */
.L_x_247:
[----:B--2---:R2:W3:Y:S02]  /*ce30*/  SYNCS.PHASECHK.TRANS64.TRYWAIT P0, [R3+URZ], R0 ;  /* 0x00000000030075a7 */ /* 0x0044e4000800017f */
[----:B---3--:R-:W-:Y:S05]  /*ce40*/  @!P0 NANOSLEEP.SYNCS 0x989680 ;  /* 0x009896800000895d */ /* 0x008fea0003900000 */
[----:B------:R-:W3:Y:S02]  /*ce50*/  @!P0 SYNCS.PHASECHK.TRANS64 P0, [R3+URZ], R0 ;  /* 0x00000000030085a7 */ /* 0x000ee4000800007f */
[----:B---3--:R-:W-:Y:S05]  /*ce60*/  @!P0 BRA `(.L_x_247) ;  /* 0xfffffffc00f08947 */ /* 0x008fea000383ffff */
.L_x_239:
[----:B------:R-:W-:Y:S05]  /*ce70*/  BSYNC B0 ;  /* 0x0000000000007941 */ /* 0x000fea0003800000 */
.L_x_238:
[----:B------:R-:W-:Y:S05]  /*ce80*/  EXIT ;  /* 0x000000000000794d */ /* 0x000fea0003800000 */
.L_x_19:
[----:B0-----:R-:W-:-:S04]  /*ce90*/  IMAD.U32 R19, RZ, RZ, UR11 ;  /* 0x0000000bff137e24 */ /* 0x001fc8000f8e00ff */
[----:B------:R0:W1:Y:S03]  /*cea0*/  SYNCS.PHASECHK.TRANS64.TRYWAIT P0, [R19+URZ+-0x8], R18 ;  /* 0xfffff812130075a7 */ /* 0x000066000800017f */
[----:B-1----:R-:W-:Y:S05]  /*ceb0*/  @!P0 NANOSLEEP.SYNCS 0x989680 ;  /* 0x009896800000895d */ /* 0x002fea0003900000 */
[----:B------:R-:W1:Y:S02]  /*cec0*/  @!P0 SYNCS.PHASECHK.TRANS64 P0, [R19+URZ+-0x8], R18 ;  /* 0xfffff812130085a7 */ /* 0x000e64000800007f */
[----:B-1----:R-:W-:Y:S05]  /*ced0*/  @!P0 BRA `(.L_x_19) ;  /* 0xfffffffc00ec8947 */ /* 0x002fea000383ffff */
[----:B------:R-:W-:Y:S05]  /*cee0*/  BRA `(.L_x_248) ;  /* 0xffffff4800087947 */ /* 0x000fea000383ffff */
.L_x_24:
[----:B-1----:R-:W-:-:S04]  /*cef0*/  IMAD.U32 R19, RZ, RZ, UR14 ;  /* 0x0000000eff137e24 */ /* 0x002fc8000f8e00ff */
[----:B------:R1:W4:Y:S03]  /*cf00*/  SYNCS.PHASECHK.TRANS64.TRYWAIT P0, [R19+URZ], R18 ;  /* 0x00000012130075a7 */ /* 0x000326000800017f */
[----:B----4-:R-:W-:Y:S05]  /*cf10*/  @!P0 NANOSLEEP.SYNCS 0x989680 ;  /* 0x009896800000895d */ /* 0x010fea0003900000 */
[----:B------:R-:W4:Y:S02]  /*cf20*/  @!P0 SYNCS.PHASECHK.TRANS64 P0, [R19+URZ], R18 ;  /* 0x00000012130085a7 */ /* 0x000f24000800007f */
[----:B----4-:R-:W-:Y:S05]  /*cf30*/  @!P0 BRA `(.L_x_24) ;  /* 0xfffffffc00ec8947 */ /* 0x010fea000383ffff */
[----:B------:R-:W-:Y:S05]  /*cf40*/  BRA `(.L_x_23) ;  /* 0xffffff4c00987947 */ /* 0x000fea000383ffff */
.L_x_30:
[----:B-1----:R-:W-:-:S04]  /*cf50*/  IMAD.U32 R21, RZ, RZ, UR19 ;  /* 0x00000013ff157e24 */ /* 0x002fc8000f8e00ff */
[----:B------:R1:W4:Y:S03]  /*cf60*/  SYNCS.PHASECHK.TRANS64.TRYWAIT P0, [R21+URZ], R20 ;  /* 0x00000014150075a7 */ /* 0x000326000800017f */
[----:B----4-:R-:W-:Y:S05]  /*cf70*/  @!P0 NANOSLEEP.SYNCS 0x989680 ;  /* 0x009896800000895d */ /* 0x010fea0003900000 */
[----:B------:R-:W4:Y:S02]  /*cf80*/  @!P0 SYNCS.PHASECHK.TRANS64 P0, [R21+URZ], R20 ;  /* 0x00000014150085a7 */ /* 0x000f24000800007f */
[----:B----4-:R-:W-:Y:S05]  /*cf90*/  @!P0 BRA `(.L_x_30) ;  /* 0xfffffffc00ec8947 */ /* 0x010fea000383ffff */
[----:B------:R-:W-:Y:S05]  /*cfa0*/  BRA `(.L_x_29) ;  /* 0xffffff6400087947 */ /* 0x000fea000383ffff */
.L_x_40:
[----:B0-----:R-:W-:-:S04]  /*cfb0*/  IMAD.U32 R19, RZ, RZ, UR11 ;  /* 0x0000000bff137e24 */ /* 0x001fc8000f8e00ff */
[----:B------:R0:W1:Y:S03]  /*cfc0*/  SYNCS.PHASECHK.TRANS64.TRYWAIT P0, [R19+URZ+0x8], R18 ;  /* 0x00000812130075a7 */ /* 0x000066000800017f */
[----:B-1----:R-:W-:Y:S05]  /*cfd0*/  @!P0 NANOSLEEP.SYNCS 0x989680 ;  /* 0x009896800000895d */ /* 0x002fea0003900000 */
[----:B------:R-:W1:Y:S02]  /*cfe0*/  @!P0 SYNCS.PHASECHK.TRANS64 P0, [R19+URZ+0x8], R18 ;  /* 0x00000812130085a7 */ /* 0x000e64000800007f */
[----:B-1----:R-:W-:Y:S05]  /*cff0*/  @!P0 BRA `(.L_x_40) ;  /* 0xfffffffc00ec8947 */ /* 0x002fea000383ffff */
[----:B------:R-:W-:Y:S05]  /*d000*/  BRA `(.L_x_249) ;  /* 0xffffff7c00f87947 */ /* 0x000fea000383ffff */
.L_x_225:
[----:B------:R-:W-:Y:S01]  /*d010*/  BSSY B1, `(.L_x_250) ;  /* 0x0000006000017945 */ /* 0x000fe20003800000 */
[----:B------:R-:W-:-:S07]  /*d020*/  IMAD.MOV.U32 R10, RZ, RZ, -0x1 ;  /* 0xffffffffff0a7424 */ /* 0x000fce00078e00ff */
[----:B------:R-:W-:Y:S05]  /*d030*/  WARPSYNC.COLLECTIVE R10, `(.L_x_251) ;  /* 0x000000000a0c7348 */ /* 0x000fea0003c00000 */
[----:B------:R-:W-:Y:S02]  /*d040*/  ELECT P1, UR62, PT ;  /* 0x00000000003e782f */ /* 0x000fe40003820000 */
[----:B------:R-:W-:Y:S01]  /*d050*/  MOV R10, UR62 ;  /* 0x0000003e000a7c02 */ /* 0x000fe20008000f00 */
[----:B------:R-:W-:Y:S10]  /*d060*/  ENDCOLLECTIVE ;  /* 0x000000000000791b */ /* 0x000ff40003800000 */
.L_x_251:
[----:B------:R-:W-:Y:S05]  /*d070*/  BSYNC B1 ;  /* 0x0000000000017941 */ /* 0x000fea0003800000 */
.L_x_250:
[----:B------:R-:W-:Y:S05]  /*d080*/  BRA `(.L_x_252) ;  /* 0xffffffec00907947 */ /* 0x000fea000383ffff */
.L_x_228:
[----:B0-----:R0:W1:Y:S02]  /*d090*/  SYNCS.PHASECHK.TRANS64.TRYWAIT P1, [R19+URZ+0x38], R6 ;  /* 0x00003806130075a7 */ /* 0x001064000802017f */
[----:B-1----:R-:W-:Y:S05]  /*d0a0*/  @!P1 NANOSLEEP.SYNCS 0x989680 ;  /* 0x009896800000995d */ /* 0x002fea0003900000 */
[----:B------:R-:W1:Y:S02]  /*d0b0*/  @!P1 SYNCS.PHASECHK.TRANS64 P1, [R19+URZ+0x38], R6 ;  /* 0x00003806130095a7 */ /* 0x000e64000802007f */
[----:B-1----:R-:W-:Y:S05]  /*d0c0*/  @!P1 BRA `(.L_x_228) ;  /* 0xfffffffc00f09947 */ /* 0x002fea000383ffff */
[----:B------:R-:W-:Y:S05]  /*d0d0*/  BRA `(.L_x_253) ;  /* 0xffffffec00c87947 */ /* 0x000fea000383ffff */
.L_x_237:
[----:B------:R-:W-:Y:S01]  /*d0e0*/  BSSY B0, `(.L_x_254) ;  /* 0x0000006000007945 */ /* 0x000fe20003800000 */
[----:B------:R-:W-:-:S07]  /*d0f0*/  IMAD.MOV.U32 R10, RZ, RZ, -0x1 ;  /* 0xffffffffff0a7424 */ /* 0x000fce00078e00ff */
[----:B------:R-:W-:Y:S05]  /*d100*/  WARPSYNC.COLLECTIVE R10, `(.L_x_255) ;  /* 0x000000000a0c7348 */ /* 0x000fea0003c00000 */
[----:B------:R-:W-:Y:S02]  /*d110*/  ELECT P1, UR62, PT ;  /* 0x00000000003e782f */ /* 0x000fe40003820000 */
[----:B------:R-:W-:Y:S01]  /*d120*/  MOV R10, UR62 ;  /* 0x0000003e000a7c02 */ /* 0x000fe20008000f00 */
[----:B------:R-:W-:Y:S10]  /*d130*/  ENDCOLLECTIVE ;  /* 0x000000000000791b */ /* 0x000ff40003800000 */
.L_x_255:
[----:B------:R-:W-:Y:S05]  /*d140*/  BSYNC B0 ;  /* 0x0000000000007941 */ /* 0x000fea0003800000 */
.L_x_254:
[----:B------:R-:W-:Y:S01]  /*d150*/  PLOP3.LUT P0, PT, P1, PT, PT, 0x80, 0x0 ;  /* 0x000000000000781c */ /* 0x000fe20000f0f070 */
[----:B------:R-:W-:-:S12]  /*d160*/  BRA `(.L_x_256) ;  /* 0xfffffff800287947 */ /* 0x000fd8000383ffff */
.L_x_241:
[----:B0-----:R0:W1:Y:S02]  /*d170*/  SYNCS.PHASECHK.TRANS64.TRYWAIT P0, [R5+URZ], R2 ;  /* 0x00000002050075a7 */ /* 0x001064000800017f */
[----:B-1----:R-:W-:Y:S05]  /*d180*/  @!P0 NANOSLEEP.SYNCS 0x989680 ;  /* 0x009896800000895d */ /* 0x002fea0003900000 */
[----:B------:R-:W1:Y:S02]  /*d190*/  @!P0 SYNCS.PHASECHK.TRANS64 P0, [R5+URZ], R2 ;  /* 0x00000002050085a7 */ /* 0x000e64000800007f */
[----:B-1----:R-:W-:Y:S05]  /*d1a0*/  @!P0 BRA `(.L_x_241) ;  /* 0xfffffffc00f08947 */ /* 0x002fea000383ffff */
[----:B------:R-:W-:Y:S05]  /*d1b0*/  BRA `(.L_x_257) ;  /* 0xfffffff800687947 */ /* 0x000fea000383ffff */
.L_x_242:
[----:B0-----:R0:W1:Y:S02]  /*d1c0*/  SYNCS.PHASECHK.TRANS64.TRYWAIT P0, [R7+URZ], R4 ;  /* 0x00000004070075a7 */ /* 0x001064000800017f */
[----:B-1----:R-:W-:Y:S05]  /*d1d0*/  @!P0 NANOSLEEP.SYNCS 0x989680 ;  /* 0x009896800000895d */ /* 0x002fea0003900000 */
[----:B------:R-:W1:Y:S02]  /*d1e0*/  @!P0 SYNCS.PHASECHK.TRANS64 P0, [R7+URZ], R4 ;  /* 0x00000004070085a7 */ /* 0x000e64000800007f */
[----:B-1----:R-:W-:Y:S05]  /*d1f0*/  @!P0 BRA `(.L_x_242) ;  /* 0xfffffffc00f08947 */ /* 0x002fea000383ffff */
[----:B------:R-:W-:Y:S05]  /*d200*/  BRA `(.L_x_258) ;  /* 0xfffffff800787947 */ /* 0x000fea000383ffff */
.L_x_243:
[----:B0-----:R0:W1:Y:S02]  /*d210*/  SYNCS.PHASECHK.TRANS64.TRYWAIT P0, [R6+URZ], R5 ;  /* 0x00000005060075a7 */ /* 0x001064000800017f */
[----:B-1----:R-:W-:Y:S05]  /*d220*/  @!P0 NANOSLEEP.SYNCS 0x989680 ;  /* 0x009896800000895d */ /* 0x002fea0003900000 */
[----:B------:R-:W1:Y:S02]  /*d230*/  @!P0 SYNCS.PHASECHK.TRANS64 P0, [R6+URZ], R5 ;  /* 0x00000005060085a7 */ /* 0x000e64000800007f */
[----:B-1----:R-:W-:Y:S05]  /*d240*/  @!P0 BRA `(.L_x_243) ;  /* 0xfffffffc00f08947 */ /* 0x002fea000383ffff */
[----:B------:R-:W-:Y:S05]  /*d250*/  BRA `(.L_x_259) ;  /* 0xfffffff800887947 */ /* 0x000fea000383ffff */
.L_x_244:
[----:B0-----:R0:W1:Y:S02]  /*d260*/  SYNCS.PHASECHK.TRANS64.TRYWAIT P0, [R9+URZ], R4 ;  /* 0x00000004090075a7 */ /* 0x001064000800017f */
[----:B-1----:R-:W-:Y:S05]  /*d270*/  @!P0 NANOSLEEP.SYNCS 0x989680 ;  /* 0x009896800000895d */ /* 0x002fea0003900000 */
[----:B------:R-:W1:Y:S02]  /*d280*/  @!P0 SYNCS.PHASECHK.TRANS64 P0, [R9+URZ], R4 ;  /* 0x00000004090085a7 */ /* 0x000e64000800007f */
[----:B-1----:R-:W-:Y:S05]  /*d290*/  @!P0 BRA `(.L_x_244) ;  /* 0xfffffffc00f08947 */ /* 0x002fea000383ffff */
[----:B------:R-:W-:Y:S05]  /*d2a0*/  BRA `(.L_x_260) ;  /* 0xfffffff800987947 */ /* 0x000fea000383ffff */
.L_x_245:
[----:B0-----:R0:W1:Y:S02]  /*d2b0*/  SYNCS.PHASECHK.TRANS64.TRYWAIT P0, [R8+URZ], R5 ;  /* 0x00000005080075a7 */ /* 0x001064000800017f */
[----:B-1----:R-:W-:Y:S05]  /*d2c0*/  @!P0 NANOSLEEP.SYNCS 0x989680 ;  /* 0x009896800000895d */ /* 0x002fea0003900000 */
[----:B------:R-:W1:Y:S02]  /*d2d0*/  @!P0 SYNCS.PHASECHK.TRANS64 P0, [R8+URZ], R5 ;  /* 0x00000005080085a7 */ /* 0x000e64000800007f */
[----:B-1----:R-:W-:Y:S05]  /*d2e0*/  @!P0 BRA `(.L_x_245) ;  /* 0xfffffffc00f08947 */ /* 0x002fea000383ffff */
[----:B------:R-:W-:Y:S05]  /*d2f0*/  BRA `(.L_x_261) ;  /* 0xfffffff800a87947 */ /* 0x000fea000383ffff */
.L_x_246:
[----:B-1----:R1:W2:Y:S02]  /*d300*/  SYNCS.PHASECHK.TRANS64.TRYWAIT P0, [R11+URZ], R6 ;  /* 0x000000060b0075a7 */ /* 0x0022a4000800017f */
[----:B--2---:R-:W-:Y:S05]  /*d310*/  @!P0 NANOSLEEP.SYNCS 0x989680 ;  /* 0x009896800000895d */ /* 0x004fea0003900000 */
[----:B------:R-:W2:Y:S02]  /*d320*/  @!P0 SYNCS.PHASECHK.TRANS64 P0, [R11+URZ], R6 ;  /* 0x000000060b0085a7 */ /* 0x000ea4000800007f */
[----:B--2---:R-:W-:Y:S05]  /*d330*/  @!P0 BRA `(.L_x_246) ;  /* 0xfffffffc00f08947 */ /* 0x004fea000383ffff */
[----:B------:R-:W-:Y:S05]  /*d340*/  BRA `(.L_x_262) ;  /* 0xfffffff800b07947 */ /* 0x000fea000383ffff */
.L_x_263:
[----:B------:R-:W-:-:S00]  /*d350*/  BRA `(.L_x_263) ;  /* 0xfffffffc00fc7947 */ /* 0x000fc0000383ffff */
[----:B------:R-:W-:-:S00]  /*d360*/  NOP ;  /* 0x0000000000007918 */ /* 0x000fc00000000000 */
        /* <DEDUP_REMOVED lines=9> */
.L_x_264:


//--------------------- .nv.shared._ZN7cutlass13device_kernelINS_4gemm6kernel13GemmUniversalIN4cute5tupleIJiiiiEEENS1_10collective13CollectiveMmaINS1_37MainloopSm90TmaGmmaWarpSpecializedFP8ILi7ENS5_IJNS4_1CILi2EEENSA_ILi1EEESC_EEENS1_32KernelTmaWarpSpecializedPingpongEEENS5_IJNSA_ILi64EEENSA_ILi176EEENSA_ILi128EEEEEENS_12float_e4m3_tENS5_IJlSC_lEEESK_SL_NS4_8TiledMMAINS4_8MMA_AtomIJNS4_4SM904GMMA30MMA_64x16x32_F32E4M3E4M3_SS_TNILNSP_7ScaleInE1ELSR_1EEEEEENS4_6LayoutINS5_IJSC_SC_SC_EEENS5_IJNSA_ILi0EEESW_SW_EEEEENS5_IJNS4_10UnderscoreESZ_SZ_EEEEENS4_13SM90_TMA_LOADENS4_14ComposedLayoutINS4_7SwizzleILi3ELi4ELi3EEENS4_18smem_ptr_flag_bitsILi8EEENSU_INS5_IJNSA_ILi8EEESI_EEENS5_IJSI_SC_EEEEEEEvNS4_8identityENS4_23SM90_TMA_LOAD_MULTICASTES1C_vS1D_EENS_8epilogue10collective6detail29Sm90TmaWarpSpecializedAdapterINS1H_15DefaultEpilogueISK_SL_SL_NS1G_6thread17LinearCombinationISK_Li1EffLNS1L_9ScaleType4KindE0ELNS_15FloatRoundStyleE2ESK_EENS1_15EpilogueDefaultEEEEEvvEEEEvNT_6ParamsE --------------------------
	.section	.nv.shared._ZN7cutlass13device_kernelINS_4gemm6kernel13GemmUniversalIN4cute5tupleIJiiiiEEENS1_10collective13CollectiveMmaINS1_37MainloopSm90TmaGmmaWarpSpecializedFP8ILi7ENS5_IJNS4_1CILi2EEENSA_ILi1EEESC_EEENS1_32KernelTmaWarpSpecializedPingpongEEENS5_IJNSA_ILi64EEENSA_ILi176EEENSA_ILi128EEEEEENS_12float_e4m3_tENS5_IJlSC_lEEESK_SL_NS4_8TiledMMAINS4_8MMA_AtomIJNS4_4SM904GMMA30MMA_64x16x32_F32E4M3E4M3_SS_TNILNSP_7ScaleInE1ELSR_1EEEEEENS4_6LayoutINS5_IJSC_SC_SC_EEENS5_IJNSA_ILi0EEESW_SW_EEEEENS5_IJNS4_10UnderscoreESZ_SZ_EEEEENS4_13SM90_TMA_LOADENS4_14ComposedLayoutINS4_7SwizzleILi3ELi4ELi3EEENS4_18smem_ptr_flag_bitsILi8EEENSU_INS5_IJNSA_ILi8EEESI_EEENS5_IJSI_SC_EEEEEEEvNS4_8identityENS4_23SM90_TMA_LOAD_MULTICASTES1C_vS1D_EENS_8epilogue10collective6detail29Sm90TmaWarpSpecializedAdapterINS1H_15DefaultEpilogueISK_SL_SL_NS1G_6thread17LinearCombinationISK_Li1EffLNS1L_9ScaleType4KindE0ELNS_15FloatRoundStyleE2ESK_EENS1_15EpilogueDefaultEEEEEvvEEEEvNT_6ParamsE,"aw",@nobits
	.sectionflags	@""
	.align	16
	.zero		1024


//--------------------- .nv.shared.reserved.0     --------------------------
	.section	.nv.shared.reserved.0,"aw",@nobits
	.weak		__nv_reservedSMEM_offset_0_alias
	.size		__nv_reservedSMEM_offset_0_alias, 0, 0
	.other		__nv_reservedSMEM_offset_0_alias,@"STO_CUDA_RESERVED_SHARED STV_DEFAULT"
__nv_reservedSMEM_offset_0_alias:
	.zero		0


//--------------------- .nv.global                --------------------------
	.section	.nv.global,"aw",@nobits
.nv.global:
	.type		_ZN40_INTERNAL_6417a2f2_4_k_cu_c22d35a0_125774cute1_E,@object
	.size		_ZN40_INTERNAL_6417a2f2_4_k_cu_c22d35a0_125774cute1_E,(_ZN40_INTERNAL_6417a2f2_4_k_cu_c22d35a0_125774cuda3std3__45__cpo6cbeginE - _ZN40_INTERNAL_6417a2f2_4_k_cu_c22d35a0_125774cute1_E)
_ZN40_INTERNAL_6417a2f2_4_k_cu_c22d35a0_125774cute1_E:
	.zero		1
	.type		_ZN40_INTERNAL_6417a2f2_4_k_cu_c22d35a0_125774cuda3std3__45__cpo6cbeginE,@object
	.size		_ZN40_INTERNAL_6417a2f2_4_k_cu_c22d35a0_125774cuda3std3__45__cpo6cbeginE,(_ZN40_INTERNAL_6417a2f2_4_k_cu_c22d35a0_125774cuda3std3__48in_placeE - _ZN40_INTERNAL_6417a2f2_4_k_cu_c22d35a0_125774cuda3std3__45__cpo6cbeginE)
_ZN40_INTERNAL_6417a2f2_4_k_cu_c22d35a0_125774cuda3std3__45__cpo6cbeginE:
	.zero		1
	.type		_ZN40_INTERNAL_6417a2f2_4_k_cu_c22d35a0_125774cuda3std3__48in_placeE,@object
	.size		_ZN40_INTERNAL_6417a2f2_4_k_cu_c22d35a0_125774cuda3std3__48in_placeE,(_ZN40_INTERNAL_6417a2f2_4_k_cu_c22d35a0_125774cuda3std6ranges3__45__cpo9iter_moveE - _ZN40_INTERNAL_6417a2f2_4_k_cu_c22d35a0_125774cuda3std3__48in_placeE)
_ZN40_INTERNAL_6417a2f2_4_k_cu_c22d35a0_125774cuda3std3__48in_placeE:
	.zero		1
	.type		_ZN40_INTERNAL_6417a2f2_4_k_cu_c22d35a0_125774cuda3std6ranges3__45__cpo9iter_moveE,@object
	.size		_ZN40_INTERNAL_6417a2f2_4_k_cu_c22d35a0_125774cuda3std6ranges3__45__cpo9iter_moveE,(_ZN40_INTERNAL_6417a2f2_4_k_cu_c22d35a0_125774cuda3std3__45__cpo5beginE - _ZN40_INTERNAL_6417a2f2_4_k_cu_c22d35a0_125774cuda3std6ranges3__45__cpo9iter_moveE)
_ZN40_INTERNAL_6417a2f2_4_k_cu_c22d35a0_125774cuda3std6ranges3__45__cpo9iter_moveE:
	.zero		1
	.type		_ZN40_INTERNAL_6417a2f2_4_k_cu_c22d35a0_125774cuda3std3__45__cpo5beginE,@object
	.size		_ZN40_INTERNAL_6417a2f2_4_k_cu_c22d35a0_125774cuda3std3__45__cpo5beginE,(_ZN40_INTERNAL_6417a2f2_4_k_cu_c22d35a0_125774cuda3std3__442_GLOBAL__N__6417a2f2_4_k_cu_c22d35a0_125776ignoreE - _ZN40_INTERNAL_6417a2f2_4_k_cu_c22d35a0_125774cuda3std3__45__cpo5beginE)
_ZN40_INTERNAL_6417a2f2_4_k_cu_c22d35a0_125774cuda3std3__45__cpo5beginE:
	.zero		1
	.type		_ZN40_INTERNAL_6417a2f2_4_k_cu_c22d35a0_125774cuda3std3__442_GLOBAL__N__6417a2f2_4_k_cu_c22d35a0_125776ignoreE,@object
	.size		_ZN40_INTERNAL_6417a2f2_4_k_cu_c22d35a0_125774cuda3std3__442_GLOBAL__N__6417a2f2_4_k_cu_c22d35a0_125776ignoreE,(_ZN40_INTERNAL_6417a2f2_4_k_cu_c22d35a0_125774cute7productE - _ZN40_INTERNAL_6417a2f2_4_k_cu_c22d35a0_125774cuda3std3__442_GLOBAL__N__6417a2f2_4_k_cu_c22d35a0_125776ignoreE)
_ZN40_INTERNAL_6417a2f2_4_k_cu_c22d35a0_125774cuda3std3__442_GLOBAL__N__6417a2f2_4_k_cu_c22d35a0_125776ignoreE:
	.zero		1
	.type		_ZN40_INTERNAL_6417a2f2_4_k_cu_c22d35a0_125774cute7productE,@object
	.size		_ZN40_INTERNAL_6417a2f2_4_k_cu_c22d35a0_125774cute7productE,(_ZN40_INTERNAL_6417a2f2_4_k_cu_c22d35a0_125774cuda3std3__45__cpo3endE - _ZN40_INTERNAL_6417a2f2_4_k_cu_c22d35a0_125774cute7productE)
_ZN40_INTERNAL_6417a2f2_4_k_cu_c22d35a0_125774cute7productE:
	.zero		1
	.type		_ZN40_INTERNAL_6417a2f2_4_k_cu_c22d35a0_125774cuda3std3__45__cpo3endE,@object
	.size		_ZN40_INTERNAL_6417a2f2_4_k_cu_c22d35a0_125774cuda3std3__45__cpo3endE,(_ZN40_INTERNAL_6417a2f2_4_k_cu_c22d35a0_125774cuda3std3__419piecewise_constructE - _ZN40_INTERNAL_6417a2f2_4_k_cu_c22d35a0_125774cuda3std3__45__cpo3endE)
_ZN40_INTERNAL_6417a2f2_4_k_cu_c22d35a0_125774cuda3std3__45__cpo3endE:
	.zero		1
	.type		_ZN40_INTERNAL_6417a2f2_4_k_cu_c22d35a0_125774cuda3std3__419piecewise_constructE,@object
	.size		_ZN40_INTERNAL_6417a2f2_4_k_cu_c22d35a0_125774cuda3std3__419piecewise_constructE,(_ZN40_INTERNAL_6417a2f2_4_k_cu_c22d35a0_125774cuda3std3__45__cpo4cendE - _ZN40_INTERNAL_6417a2f2_4_k_cu_c22d35a0_125774cuda3std3__419piecewise_constructE)
_ZN40_INTERNAL_6417a2f2_4_k_cu_c22d35a0_125774cuda3std3__419piecewise_constructE:
	.zero		1
	.type		_ZN40_INTERNAL_6417a2f2_4_k_cu_c22d35a0_125774cuda3std3__45__cpo4cendE,@object
	.size		_ZN40_INTERNAL_6417a2f2_4_k_cu_c22d35a0_125774cuda3std3__45__cpo4cendE,(_ZN40_INTERNAL_6417a2f2_4_k_cu_c22d35a0_125774cuda3std6ranges3__45__cpo4swapE - _ZN40_INTERNAL_6417a2f2_4_k_cu_c22d35a0_125774cuda3std3__45__cpo4cendE)
_ZN40_INTERNAL_6417a2f2_4_k_cu_c22d35a0_125774cuda3std3__45__cpo4cendE:
	.zero		1
	.type		_ZN40_INTERNAL_6417a2f2_4_k_cu_c22d35a0_125774cuda3std6ranges3__45__cpo4swapE,@object
	.size		_ZN40_INTERNAL_6417a2f2_4_k_cu_c22d35a0_125774cuda3std6ranges3__45__cpo4swapE,(.L_7 - _ZN40_INTERNAL_6417a2f2_4_k_cu_c22d35a0_125774cuda3std6ranges3__45__cpo4swapE)
_ZN40_INTERNAL_6417a2f2_4_k_cu_c22d35a0_125774cuda3std6ranges3__45__cpo4swapE:
	.zero		1
.L_7:


//--------------------- .nv.constant0._ZN7cutlass13device_kernelINS_4gemm6kernel13GemmUniversalIN4cute5tupleIJiiiiEEENS1_10collective13CollectiveMmaINS1_37MainloopSm90TmaGmmaWarpSpecializedFP8ILi7ENS5_IJNS4_1CILi2EEENSA_ILi1EEESC_EEENS1_32KernelTmaWarpSpecializedPingpongEEENS5_IJNSA_ILi64EEENSA_ILi176EEENSA_ILi128EEEEEENS_12float_e4m3_tENS5_IJlSC_lEEESK_SL_NS4_8TiledMMAINS4_8MMA_AtomIJNS4_4SM904GMMA30MMA_64x16x32_F32E4M3E4M3_SS_TNILNSP_7ScaleInE1ELSR_1EEEEEENS4_6LayoutINS5_IJSC_SC_SC_EEENS5_IJNSA_ILi0EEESW_SW_EEEEENS5_IJNS4_10UnderscoreESZ_SZ_EEEEENS4_13SM90_TMA_LOADENS4_14ComposedLayoutINS4_7SwizzleILi3ELi4ELi3EEENS4_18smem_ptr_flag_bitsILi8EEENSU_INS5_IJNSA_ILi8EEESI_EEENS5_IJSI_SC_EEEEEEEvNS4_8identityENS4_23SM90_TMA_LOAD_MULTICASTES1C_vS1D_EENS_8epilogue10collective6detail29Sm90TmaWarpSpecializedAdapterINS1H_15DefaultEpilogueISK_SL_SL_NS1G_6thread17LinearCombinationISK_Li1EffLNS1L_9ScaleType4KindE0ELNS_15FloatRoundStyleE2ESK_EENS1_15EpilogueDefaultEEEEEvvEEEEvNT_6ParamsE --------------------------
	.section	.nv.constant0._ZN7cutlass13device_kernelINS_4gemm6kernel13GemmUniversalIN4cute5tupleIJiiiiEEENS1_10collective13CollectiveMmaINS1_37MainloopSm90TmaGmmaWarpSpecializedFP8ILi7ENS5_IJNS4_1CILi2EEENSA_ILi1EEESC_EEENS1_32KernelTmaWarpSpecializedPingpongEEENS5_IJNSA_ILi64EEENSA_ILi176EEENSA_ILi128EEEEEENS_12float_e4m3_tENS5_IJlSC_lEEESK_SL_NS4_8TiledMMAINS4_8MMA_AtomIJNS4_4SM904GMMA30MMA_64x16x32_F32E4M3E4M3_SS_TNILNSP_7ScaleInE1ELSR_1EEEEEENS4_6LayoutINS5_IJSC_SC_SC_EEENS5_IJNSA_ILi0EEESW_SW_EEEEENS5_IJNS4_10UnderscoreESZ_SZ_EEEEENS4_13SM90_TMA_LOADENS4_14ComposedLayoutINS4_7SwizzleILi3ELi4ELi3EEENS4_18smem_ptr_flag_bitsILi8EEENSU_INS5_IJNSA_ILi8EEESI_EEENS5_IJSI_SC_EEEEEEEvNS4_8identityENS4_23SM90_TMA_LOAD_MULTICASTES1C_vS1D_EENS_8epilogue10collective6detail29Sm90TmaWarpSpecializedAdapterINS1H_15DefaultEpilogueISK_SL_SL_NS1G_6thread17LinearCombinationISK_Li1EffLNS1L_9ScaleType4KindE0ELNS_15FloatRoundStyleE2ESK_EENS1_15EpilogueDefaultEEEEEvvEEEEvNT_6ParamsE,"a",@progbits
	.sectionflags	@""
	.align	4
.nv.constant0._ZN7cutlass13device_kernelINS_4gemm6kernel13GemmUniversalIN4cute5tupleIJiiiiEEENS1_10collective13CollectiveMmaINS1_37MainloopSm90TmaGmmaWarpSpecializedFP8ILi7ENS5_IJNS4_1CILi2EEENSA_ILi1EEESC_EEENS1_32KernelTmaWarpSpecializedPingpongEEENS5_IJNSA_ILi64EEENSA_ILi176EEENSA_ILi128EEEEEENS_12float_e4m3_tENS5_IJlSC_lEEESK_SL_NS4_8TiledMMAINS4_8MMA_AtomIJNS4_4SM904GMMA30MMA_64x16x32_F32E4M3E4M3_SS_TNILNSP_7ScaleInE1ELSR_1EEEEEENS4_6LayoutINS5_IJSC_SC_SC_EEENS5_IJNSA_ILi0EEESW_SW_EEEEENS5_IJNS4_10UnderscoreESZ_SZ_EEEEENS4_13SM90_TMA_LOADENS4_14ComposedLayoutINS4_7SwizzleILi3ELi4ELi3EEENS4_18smem_ptr_flag_bitsILi8EEENSU_INS5_IJNSA_ILi8EEESI_EEENS5_IJSI_SC_EEEEEEEvNS4_8identityENS4_23SM90_TMA_LOAD_MULTICASTES1C_vS1D_EENS_8epilogue10collective6detail29Sm90TmaWarpSpecializedAdapterINS1H_15DefaultEpilogueISK_SL_SL_NS1G_6thread17LinearCombinationISK_Li1EffLNS1L_9ScaleType4KindE0ELNS_15FloatRoundStyleE2ESK_EENS1_15EpilogueDefaultEEEEEvvEEEEvNT_6ParamsE:
	.zero		1664


//--------------------- SYMBOLS --------------------------

	.type		.nv.reservedSmem.offset0,@object
	.size		.nv.reservedSmem.offset0,0x4
